//
// Generated by NVIDIA NVVM Compiler
//
// Compiler Build ID: CL-36424714
// Cuda compilation tools, release 13.0, V13.0.88
// Based on NVVM 20.0.0
//

.version 9.0
.target sm_100
.address_size 64

	// .globl	_Z12zeroOutStateP7double2x
.extern .func  (.param .b32 func_retval0) vprintf
(
	.param .b64 vprintf_param_0,
	.param .b64 vprintf_param_1
)
;
.global .align 1 .b8 $str[55] = {105, 100, 120, 58, 32, 37, 100, 44, 32, 116, 101, 109, 112, 58, 32, 37, 100, 44, 32, 111, 102, 102, 115, 101, 116, 58, 32, 37, 100, 44, 32, 108, 111, 119, 101, 114, 32, 37, 108, 108, 100, 44, 32, 117, 112, 112, 101, 114, 32, 37, 108, 108, 100, 10};
.extern .shared .align 16 .b8 shared_mem[];

.visible .entry _Z12zeroOutStateP7double2x(
	.param .u64 .ptr .align 1 _Z12zeroOutStateP7double2x_param_0,
	.param .u64 _Z12zeroOutStateP7double2x_param_1
)
{
	.reg .pred 	%p<2>;
	.reg .b32 	%r<5>;
	.reg .b64 	%rd<7>;
	.reg .b64 	%fd<2>;

	ld.param.u64 	%rd2, [_Z12zeroOutStateP7double2x_param_0];
	ld.param.u64 	%rd3, [_Z12zeroOutStateP7double2x_param_1];
	mov.u32 	%r1, %ntid.x;
	mov.u32 	%r2, %ctaid.x;
	mov.u32 	%r3, %tid.x;
	mad.lo.s32 	%r4, %r1, %r2, %r3;
	cvt.s64.s32 	%rd1, %r4;
	setp.le.s64 	%p1, %rd3, %rd1;
	@%p1 bra 	$L__BB0_2;
	cvta.to.global.u64 	%rd4, %rd2;
	shl.b64 	%rd5, %rd1, 4;
	add.s64 	%rd6, %rd4, %rd5;
	mov.f64 	%fd1, 0d0000000000000000;
	st.global.v2.f64 	[%rd6], {%fd1, %fd1};
$L__BB0_2:
	ret;

}
	// .globl	_Z11updateStateP7double2S0_x
.visible .entry _Z11updateStateP7double2S0_x(
	.param .u64 .ptr .align 1 _Z11updateStateP7double2S0_x_param_0,
	.param .u64 .ptr .align 1 _Z11updateStateP7double2S0_x_param_1,
	.param .u64 _Z11updateStateP7double2S0_x_param_2
)
{
	.reg .pred 	%p<2>;
	.reg .b32 	%r<5>;
	.reg .b64 	%rd<10>;
	.reg .b64 	%fd<3>;

	ld.param.u64 	%rd2, [_Z11updateStateP7double2S0_x_param_0];
	ld.param.u64 	%rd3, [_Z11updateStateP7double2S0_x_param_1];
	ld.param.u64 	%rd4, [_Z11updateStateP7double2S0_x_param_2];
	mov.u32 	%r1, %ntid.x;
	mov.u32 	%r2, %ctaid.x;
	mov.u32 	%r3, %tid.x;
	mad.lo.s32 	%r4, %r1, %r2, %r3;
	cvt.s64.s32 	%rd1, %r4;
	setp.le.s64 	%p1, %rd4, %rd1;
	@%p1 bra 	$L__BB1_2;
	cvta.to.global.u64 	%rd5, %rd3;
	cvta.to.global.u64 	%rd6, %rd2;
	shl.b64 	%rd7, %rd1, 4;
	add.s64 	%rd8, %rd6, %rd7;
	add.s64 	%rd9, %rd5, %rd7;
	ld.global.v2.f64 	{%fd1, %fd2}, [%rd9];
	st.global.v2.f64 	[%rd8], {%fd1, %fd2};
$L__BB1_2:
	ret;

}
	// .globl	_Z15contract_tensorP7double2PKS_iPiS3_ixx
.visible .entry _Z15contract_tensorP7double2PKS_iPiS3_ixx(
	.param .u64 .ptr .align 1 _Z15contract_tensorP7double2PKS_iPiS3_ixx_param_0,
	.param .u64 .ptr .align 1 _Z15contract_tensorP7double2PKS_iPiS3_ixx_param_1,
	.param .u32 _Z15contract_tensorP7double2PKS_iPiS3_ixx_param_2,
	.param .u64 .ptr .align 1 _Z15contract_tensorP7double2PKS_iPiS3_ixx_param_3,
	.param .u64 .ptr .align 1 _Z15contract_tensorP7double2PKS_iPiS3_ixx_param_4,
	.param .u32 _Z15contract_tensorP7double2PKS_iPiS3_ixx_param_5,
	.param .u64 _Z15contract_tensorP7double2PKS_iPiS3_ixx_param_6,
	.param .u64 _Z15contract_tensorP7double2PKS_iPiS3_ixx_param_7
)
{
	.local .align 16 .b8 	__local_depot2[32];
	.reg .b64 	%SP;
	.reg .b64 	%SPL;
	.reg .pred 	%p<33>;
	.reg .b32 	%r<335>;
	.reg .b64 	%rd<83>;
	.reg .b64 	%fd<49>;

	mov.u64 	%SPL, __local_depot2;
	cvta.local.u64 	%SP, %SPL;
	ld.param.u64 	%rd11, [_Z15contract_tensorP7double2PKS_iPiS3_ixx_param_0];
	ld.param.u64 	%rd12, [_Z15contract_tensorP7double2PKS_iPiS3_ixx_param_1];
	ld.param.u32 	%r73, [_Z15contract_tensorP7double2PKS_iPiS3_ixx_param_2];
	ld.param.u64 	%rd13, [_Z15contract_tensorP7double2PKS_iPiS3_ixx_param_3];
	ld.param.u64 	%rd14, [_Z15contract_tensorP7double2PKS_iPiS3_ixx_param_4];
	ld.param.u32 	%r74, [_Z15contract_tensorP7double2PKS_iPiS3_ixx_param_5];
	ld.param.u64 	%rd9, [_Z15contract_tensorP7double2PKS_iPiS3_ixx_param_6];
	ld.param.u64 	%rd10, [_Z15contract_tensorP7double2PKS_iPiS3_ixx_param_7];
	cvta.to.global.u64 	%rd1, %rd12;
	cvta.to.global.u64 	%rd2, %rd13;
	cvta.to.global.u64 	%rd3, %rd14;
	cvta.to.global.u64 	%rd4, %rd11;
	mov.u32 	%r75, %ntid.x;
	mov.u32 	%r76, %ctaid.x;
	mov.u32 	%r77, %tid.x;
	mad.lo.s32 	%r1, %r75, %r76, %r77;
	cvt.s64.s32 	%rd15, %r1;
	setp.gt.s64 	%p2, %rd9, %rd15;
	setp.le.s64 	%p3, %rd10, %rd15;
	or.pred  	%p4, %p2, %p3;
	@%p4 bra 	$L__BB2_43;
	cvt.u32.u64 	%r78, %rd9;
	cvt.u32.u64 	%r79, %rd10;
	sub.s32 	%r80, %r79, %r78;
	add.u64 	%rd16, %SP, 0;
	add.u64 	%rd17, %SPL, 0;
	rem.s32 	%r2, %r1, %r80;
	mul.lo.s32 	%r3, %r2, %r74;
	st.local.v2.u32 	[%rd17], {%r1, %r2};
	st.local.u32 	[%rd17+8], %r3;
	st.local.v2.u64 	[%rd17+16], {%rd9, %rd10};
	mov.u64 	%rd18, $str;
	cvta.global.u64 	%rd19, %rd18;
	{ // callseq 0, 0
	.param .b64 param0;
	st.param.b64 	[param0], %rd19;
	.param .b64 param1;
	st.param.b64 	[param1], %rd16;
	.param .b32 retval0;
	call.uni (retval0), 
	vprintf, 
	(
	param0, 
	param1
	);
	ld.param.b32 	%r81, [retval0];
	} // callseq 0
	setp.lt.s32 	%p5, %r74, 1;
	@%p5 bra 	$L__BB2_22;
	and.b32  	%r4, %r74, 3;
	setp.lt.u32 	%p6, %r74, 4;
	mov.u32 	%r305, %r74;
	mov.u32 	%r308, %r2;
	@%p6 bra 	$L__BB2_5;
	and.b32  	%r5, %r74, 2147483644;
	add.s32 	%r6, %r3, -1;
	mov.b32 	%r309, 0;
	cvt.s64.s32 	%rd22, %r3;
	mov.u32 	%r307, %r74;
	mov.u32 	%r308, %r2;
$L__BB2_4:
	.pragma "nounroll";
	add.s32 	%r84, %r307, %r6;
	mul.wide.s32 	%rd20, %r84, 4;
	add.s64 	%rd21, %rd2, %rd20;
	shr.u32 	%r85, %r308, 31;
	add.s32 	%r86, %r308, %r85;
	and.b32  	%r87, %r86, -2;
	sub.s32 	%r88, %r308, %r87;
	st.global.u32 	[%rd21], %r88;
	shr.s32 	%r89, %r86, 1;
	shr.u32 	%r90, %r86, 31;
	add.s32 	%r91, %r89, %r90;
	and.b32  	%r92, %r91, -2;
	sub.s32 	%r93, %r89, %r92;
	st.global.u32 	[%rd21+-4], %r93;
	shr.s32 	%r94, %r308, 31;
	shr.u32 	%r95, %r94, 30;
	add.s32 	%r96, %r308, %r95;
	shr.s32 	%r97, %r96, 2;
	shr.u32 	%r98, %r96, 31;
	add.s32 	%r99, %r97, %r98;
	and.b32  	%r100, %r99, -2;
	sub.s32 	%r101, %r97, %r100;
	st.global.u32 	[%rd21+-8], %r101;
	shr.u32 	%r102, %r94, 29;
	add.s32 	%r103, %r308, %r102;
	shr.s32 	%r104, %r103, 3;
	add.s32 	%r305, %r307, -4;
	shr.u32 	%r105, %r103, 31;
	add.s32 	%r106, %r104, %r105;
	and.b32  	%r107, %r106, -2;
	sub.s32 	%r108, %r104, %r107;
	cvt.s64.s32 	%rd23, %r307;
	add.s64 	%rd24, %rd23, %rd22;
	shl.b64 	%rd25, %rd24, 2;
	add.s64 	%rd26, %rd2, %rd25;
	st.global.u32 	[%rd26+-16], %r108;
	shr.u32 	%r109, %r94, 28;
	add.s32 	%r110, %r308, %r109;
	shr.s32 	%r308, %r110, 4;
	add.s32 	%r309, %r309, 4;
	setp.eq.s32 	%p7, %r309, %r5;
	mov.u32 	%r307, %r305;
	@%p7 bra 	$L__BB2_5;
	bra.uni 	$L__BB2_4;
$L__BB2_5:
	setp.eq.s32 	%p8, %r4, 0;
	@%p8 bra 	$L__BB2_10;
	setp.eq.s32 	%p9, %r4, 1;
	@%p9 bra 	$L__BB2_8;
	cvt.s64.s32 	%rd27, %r3;
	cvt.s64.s32 	%rd28, %r305;
	add.s64 	%rd29, %rd28, %rd27;
	shl.b64 	%rd30, %rd29, 2;
	add.s64 	%rd31, %rd2, %rd30;
	shr.u32 	%r111, %r308, 31;
	add.s32 	%r112, %r308, %r111;
	and.b32  	%r113, %r112, -2;
	sub.s32 	%r114, %r308, %r113;
	st.global.u32 	[%rd31+-4], %r114;
	shr.s32 	%r115, %r112, 1;
	add.s32 	%r305, %r305, -2;
	shr.u32 	%r116, %r112, 31;
	add.s32 	%r117, %r115, %r116;
	and.b32  	%r118, %r117, -2;
	sub.s32 	%r119, %r115, %r118;
	st.global.u32 	[%rd31+-8], %r119;
	shr.s32 	%r120, %r308, 31;
	shr.u32 	%r121, %r120, 30;
	add.s32 	%r122, %r308, %r121;
	shr.s32 	%r308, %r122, 2;
$L__BB2_8:
	and.b32  	%r123, %r74, 1;
	setp.eq.b32 	%p10, %r123, 1;
	not.pred 	%p11, %p10;
	@%p11 bra 	$L__BB2_10;
	shr.u32 	%r124, %r308, 31;
	add.s32 	%r125, %r308, %r124;
	and.b32  	%r126, %r125, -2;
	sub.s32 	%r127, %r308, %r126;
	cvt.s64.s32 	%rd32, %r3;
	cvt.s64.s32 	%rd33, %r305;
	add.s64 	%rd34, %rd33, %rd32;
	shl.b64 	%rd35, %rd34, 2;
	add.s64 	%rd36, %rd2, %rd35;
	st.global.u32 	[%rd36+-4], %r127;
$L__BB2_10:
	and.b32  	%r13, %r74, 15;
	setp.lt.u32 	%p12, %r74, 16;
	mov.b32 	%r310, 0;
	@%p12 bra 	$L__BB2_13;
	and.b32  	%r310, %r74, 2147483632;
	mov.b32 	%r334, 0;
$L__BB2_12:
	.pragma "nounroll";
	add.s32 	%r130, %r334, %r3;
	mul.wide.s32 	%rd37, %r130, 4;
	add.s64 	%rd38, %rd2, %rd37;
	ld.global.u32 	%r131, [%rd38];
	add.s64 	%rd39, %rd3, %rd37;
	st.global.u32 	[%rd39], %r131;
	ld.global.u32 	%r132, [%rd38+4];
	st.global.u32 	[%rd39+4], %r132;
	ld.global.u32 	%r133, [%rd38+8];
	st.global.u32 	[%rd39+8], %r133;
	ld.global.u32 	%r134, [%rd38+12];
	st.global.u32 	[%rd39+12], %r134;
	ld.global.u32 	%r135, [%rd38+16];
	st.global.u32 	[%rd39+16], %r135;
	ld.global.u32 	%r136, [%rd38+20];
	st.global.u32 	[%rd39+20], %r136;
	ld.global.u32 	%r137, [%rd38+24];
	st.global.u32 	[%rd39+24], %r137;
	ld.global.u32 	%r138, [%rd38+28];
	st.global.u32 	[%rd39+28], %r138;
	ld.global.u32 	%r139, [%rd38+32];
	st.global.u32 	[%rd39+32], %r139;
	ld.global.u32 	%r140, [%rd38+36];
	st.global.u32 	[%rd39+36], %r140;
	ld.global.u32 	%r141, [%rd38+40];
	st.global.u32 	[%rd39+40], %r141;
	ld.global.u32 	%r142, [%rd38+44];
	st.global.u32 	[%rd39+44], %r142;
	ld.global.u32 	%r143, [%rd38+48];
	st.global.u32 	[%rd39+48], %r143;
	ld.global.u32 	%r144, [%rd38+52];
	st.global.u32 	[%rd39+52], %r144;
	ld.global.u32 	%r145, [%rd38+56];
	st.global.u32 	[%rd39+56], %r145;
	ld.global.u32 	%r146, [%rd38+60];
	st.global.u32 	[%rd39+60], %r146;
	add.s32 	%r334, %r334, 16;
	setp.eq.s32 	%p13, %r334, %r310;
	@%p13 bra 	$L__BB2_13;
	bra.uni 	$L__BB2_12;
$L__BB2_13:
	setp.eq.s32 	%p14, %r13, 0;
	@%p14 bra 	$L__BB2_22;
	and.b32  	%r22, %r74, 7;
	setp.lt.u32 	%p15, %r13, 8;
	@%p15 bra 	$L__BB2_16;
	add.s32 	%r147, %r310, %r3;
	mul.wide.s32 	%rd40, %r147, 4;
	add.s64 	%rd41, %rd2, %rd40;
	ld.global.u32 	%r148, [%rd41];
	add.s64 	%rd42, %rd3, %rd40;
	st.global.u32 	[%rd42], %r148;
	ld.global.u32 	%r149, [%rd41+4];
	st.global.u32 	[%rd42+4], %r149;
	ld.global.u32 	%r150, [%rd41+8];
	st.global.u32 	[%rd42+8], %r150;
	ld.global.u32 	%r151, [%rd41+12];
	st.global.u32 	[%rd42+12], %r151;
	ld.global.u32 	%r152, [%rd41+16];
	st.global.u32 	[%rd42+16], %r152;
	ld.global.u32 	%r153, [%rd41+20];
	st.global.u32 	[%rd42+20], %r153;
	ld.global.u32 	%r154, [%rd41+24];
	st.global.u32 	[%rd42+24], %r154;
	ld.global.u32 	%r155, [%rd41+28];
	st.global.u32 	[%rd42+28], %r155;
	add.s32 	%r310, %r310, 8;
$L__BB2_16:
	setp.eq.s32 	%p16, %r22, 0;
	@%p16 bra 	$L__BB2_22;
	setp.lt.u32 	%p17, %r22, 4;
	@%p17 bra 	$L__BB2_19;
	add.s32 	%r156, %r310, %r3;
	mul.wide.s32 	%rd43, %r156, 4;
	add.s64 	%rd44, %rd2, %rd43;
	ld.global.u32 	%r157, [%rd44];
	add.s64 	%rd45, %rd3, %rd43;
	st.global.u32 	[%rd45], %r157;
	ld.global.u32 	%r158, [%rd44+4];
	st.global.u32 	[%rd45+4], %r158;
	ld.global.u32 	%r159, [%rd44+8];
	st.global.u32 	[%rd45+8], %r159;
	ld.global.u32 	%r160, [%rd44+12];
	st.global.u32 	[%rd45+12], %r160;
	add.s32 	%r310, %r310, 4;
$L__BB2_19:
	setp.eq.s32 	%p18, %r4, 0;
	@%p18 bra 	$L__BB2_22;
	mov.b32 	%r314, 0;
$L__BB2_21:
	.pragma "nounroll";
	add.s32 	%r162, %r310, %r3;
	mul.wide.s32 	%rd46, %r162, 4;
	add.s64 	%rd47, %rd2, %rd46;
	ld.global.u32 	%r163, [%rd47];
	add.s64 	%rd48, %rd3, %rd46;
	st.global.u32 	[%rd48], %r163;
	add.s32 	%r310, %r310, 1;
	add.s32 	%r314, %r314, 1;
	setp.ne.s32 	%p19, %r314, %r4;
	@%p19 bra 	$L__BB2_21;
$L__BB2_22:
	setp.lt.s32 	%p20, %r74, 1;
	add.s32 	%r164, %r3, %r73;
	mul.wide.s32 	%rd49, %r164, 4;
	add.s64 	%rd5, %rd3, %rd49;
	shl.b32 	%r165, %r1, 4;
	mov.u32 	%r166, shared_mem;
	add.s32 	%r31, %r166, %r165;
	add.s64 	%rd6, %rd2, %rd49;
	@%p20 bra 	$L__BB2_41;
	and.b32  	%r32, %r74, 15;
	and.b32  	%r33, %r74, 7;
	add.s32 	%r34, %r3, -1;
	and.b32  	%r35, %r74, 3;
	cvt.s64.s32 	%rd7, %r3;
	and.b32  	%r174, %r74, 2147483632;
	neg.s32 	%r36, %r174;
	mad.lo.s32 	%r175, %r74, %r2, %r74;
	add.s32 	%r37, %r175, -1;
	mov.b32 	%r315, 0;
	mov.pred 	%p32, -1;
$L__BB2_24:
	mov.pred 	%p1, %p32;
	setp.lt.u32 	%p22, %r74, 16;
	st.global.u32 	[%rd5], %r315;
	mov.b32 	%r333, 0;
	mov.b32 	%r323, 1;
	mov.u32 	%r322, %r74;
	@%p22 bra 	$L__BB2_27;
	mov.b32 	%r333, 0;
	mov.b32 	%r323, 1;
	mov.u32 	%r316, %r37;
	mov.u32 	%r317, %r36;
	mov.u32 	%r322, %r74;
$L__BB2_26:
	.pragma "nounroll";
	cvt.s64.s32 	%rd54, %r322;
	add.s64 	%rd55, %rd7, %rd54;
	shl.b64 	%rd56, %rd55, 2;
	add.s64 	%rd57, %rd3, %rd56;
	mul.wide.s32 	%rd58, %r316, 4;
	add.s64 	%rd59, %rd3, %rd58;
	ld.global.u32 	%r181, [%rd59];
	mad.lo.s32 	%r182, %r181, %r323, %r333;
	ld.global.u32 	%r183, [%rd59+-4];
	mul.lo.s32 	%r184, %r323, %r183;
	shl.b32 	%r185, %r184, 1;
	add.s32 	%r186, %r185, %r182;
	ld.global.u32 	%r187, [%rd59+-8];
	mul.lo.s32 	%r188, %r323, %r187;
	shl.b32 	%r189, %r188, 2;
	add.s32 	%r190, %r189, %r186;
	ld.global.u32 	%r191, [%rd59+-12];
	mul.lo.s32 	%r192, %r323, %r191;
	shl.b32 	%r193, %r192, 3;
	add.s32 	%r194, %r193, %r190;
	ld.global.u32 	%r195, [%rd59+-16];
	mul.lo.s32 	%r196, %r323, %r195;
	shl.b32 	%r197, %r196, 4;
	add.s32 	%r198, %r197, %r194;
	ld.global.u32 	%r199, [%rd59+-20];
	mul.lo.s32 	%r200, %r323, %r199;
	shl.b32 	%r201, %r200, 5;
	add.s32 	%r202, %r201, %r198;
	ld.global.u32 	%r203, [%rd59+-24];
	mul.lo.s32 	%r204, %r323, %r203;
	shl.b32 	%r205, %r204, 6;
	add.s32 	%r206, %r205, %r202;
	ld.global.u32 	%r207, [%rd59+-28];
	mul.lo.s32 	%r208, %r323, %r207;
	shl.b32 	%r209, %r208, 7;
	add.s32 	%r210, %r209, %r206;
	ld.global.u32 	%r211, [%rd59+-32];
	mul.lo.s32 	%r212, %r323, %r211;
	shl.b32 	%r213, %r212, 8;
	add.s32 	%r214, %r213, %r210;
	ld.global.u32 	%r215, [%rd59+-36];
	mul.lo.s32 	%r216, %r323, %r215;
	shl.b32 	%r217, %r216, 9;
	add.s32 	%r218, %r217, %r214;
	ld.global.u32 	%r219, [%rd59+-40];
	mul.lo.s32 	%r220, %r323, %r219;
	shl.b32 	%r221, %r220, 10;
	add.s32 	%r222, %r221, %r218;
	ld.global.u32 	%r223, [%rd59+-44];
	mul.lo.s32 	%r224, %r323, %r223;
	shl.b32 	%r225, %r224, 11;
	add.s32 	%r226, %r225, %r222;
	ld.global.u32 	%r227, [%rd59+-48];
	mul.lo.s32 	%r228, %r323, %r227;
	shl.b32 	%r229, %r228, 12;
	add.s32 	%r230, %r229, %r226;
	ld.global.u32 	%r231, [%rd59+-52];
	mul.lo.s32 	%r232, %r323, %r231;
	shl.b32 	%r233, %r232, 13;
	add.s32 	%r234, %r233, %r230;
	ld.global.u32 	%r235, [%rd59+-56];
	mul.lo.s32 	%r236, %r323, %r235;
	shl.b32 	%r237, %r236, 14;
	add.s32 	%r238, %r237, %r234;
	add.s32 	%r322, %r322, -16;
	ld.global.u32 	%r239, [%rd57+-64];
	mul.lo.s32 	%r240, %r323, %r239;
	shl.b32 	%r241, %r240, 15;
	add.s32 	%r333, %r241, %r238;
	shl.b32 	%r323, %r323, 16;
	add.s32 	%r317, %r317, 16;
	add.s32 	%r316, %r316, -16;
	setp.ne.s32 	%p23, %r317, 0;
	@%p23 bra 	$L__BB2_26;
$L__BB2_27:
	setp.eq.s32 	%p24, %r32, 0;
	@%p24 bra 	$L__BB2_37;
	add.s32 	%r243, %r32, -1;
	setp.lt.u32 	%p25, %r243, 7;
	@%p25 bra 	$L__BB2_30;
	add.s32 	%r244, %r322, %r34;
	mul.wide.s32 	%rd60, %r244, 4;
	add.s64 	%rd61, %rd3, %rd60;
	ld.global.u32 	%r245, [%rd61];
	mad.lo.s32 	%r246, %r245, %r323, %r333;
	ld.global.u32 	%r247, [%rd61+-4];
	mul.lo.s32 	%r248, %r323, %r247;
	shl.b32 	%r249, %r248, 1;
	add.s32 	%r250, %r249, %r246;
	ld.global.u32 	%r251, [%rd61+-8];
	mul.lo.s32 	%r252, %r323, %r251;
	shl.b32 	%r253, %r252, 2;
	add.s32 	%r254, %r253, %r250;
	ld.global.u32 	%r255, [%rd61+-12];
	mul.lo.s32 	%r256, %r323, %r255;
	shl.b32 	%r257, %r256, 3;
	add.s32 	%r258, %r257, %r254;
	ld.global.u32 	%r259, [%rd61+-16];
	mul.lo.s32 	%r260, %r323, %r259;
	shl.b32 	%r261, %r260, 4;
	add.s32 	%r262, %r261, %r258;
	ld.global.u32 	%r263, [%rd61+-20];
	mul.lo.s32 	%r264, %r323, %r263;
	shl.b32 	%r265, %r264, 5;
	add.s32 	%r266, %r265, %r262;
	ld.global.u32 	%r267, [%rd61+-24];
	mul.lo.s32 	%r268, %r323, %r267;
	shl.b32 	%r269, %r268, 6;
	add.s32 	%r270, %r269, %r266;
	add.s32 	%r53, %r322, -8;
	cvt.s64.s32 	%rd62, %r322;
	add.s64 	%rd63, %rd62, %rd7;
	shl.b64 	%rd64, %rd63, 2;
	add.s64 	%rd65, %rd3, %rd64;
	ld.global.u32 	%r271, [%rd65+-32];
	mul.lo.s32 	%r272, %r323, %r271;
	shl.b32 	%r273, %r272, 7;
	add.s32 	%r333, %r273, %r270;
	shl.b32 	%r323, %r323, 8;
	mov.u32 	%r322, %r53;
$L__BB2_30:
	setp.eq.s32 	%p26, %r33, 0;
	@%p26 bra 	$L__BB2_37;
	add.s32 	%r275, %r33, -1;
	setp.lt.u32 	%p27, %r275, 3;
	@%p27 bra 	$L__BB2_33;
	add.s32 	%r276, %r322, %r34;
	mul.wide.s32 	%rd66, %r276, 4;
	add.s64 	%rd67, %rd3, %rd66;
	ld.global.u32 	%r277, [%rd67];
	mad.lo.s32 	%r278, %r277, %r323, %r333;
	ld.global.u32 	%r279, [%rd67+-4];
	mul.lo.s32 	%r280, %r323, %r279;
	shl.b32 	%r281, %r280, 1;
	add.s32 	%r282, %r281, %r278;
	ld.global.u32 	%r283, [%rd67+-8];
	mul.lo.s32 	%r284, %r323, %r283;
	shl.b32 	%r285, %r284, 2;
	add.s32 	%r286, %r285, %r282;
	add.s32 	%r60, %r322, -4;
	cvt.s64.s32 	%rd68, %r322;
	add.s64 	%rd69, %rd68, %rd7;
	shl.b64 	%rd70, %rd69, 2;
	add.s64 	%rd71, %rd3, %rd70;
	ld.global.u32 	%r287, [%rd71+-16];
	mul.lo.s32 	%r288, %r323, %r287;
	shl.b32 	%r289, %r288, 3;
	add.s32 	%r333, %r289, %r286;
	shl.b32 	%r323, %r323, 4;
	mov.u32 	%r322, %r60;
$L__BB2_33:
	setp.eq.s32 	%p28, %r35, 0;
	@%p28 bra 	$L__BB2_37;
	setp.eq.s32 	%p29, %r35, 1;
	add.s32 	%r290, %r322, %r34;
	mul.wide.s32 	%rd72, %r290, 4;
	add.s64 	%rd8, %rd3, %rd72;
	ld.global.u32 	%r291, [%rd8];
	mad.lo.s32 	%r333, %r291, %r323, %r333;
	@%p29 bra 	$L__BB2_37;
	setp.eq.s32 	%p30, %r35, 2;
	ld.global.u32 	%r292, [%rd8+-4];
	mul.lo.s32 	%r293, %r323, %r292;
	shl.b32 	%r294, %r293, 1;
	add.s32 	%r333, %r294, %r333;
	@%p30 bra 	$L__BB2_37;
	ld.global.u32 	%r295, [%rd8+-8];
	mul.lo.s32 	%r296, %r323, %r295;
	shl.b32 	%r297, %r296, 2;
	add.s32 	%r333, %r297, %r333;
$L__BB2_37:
	@%p1 bra 	$L__BB2_39;
	ld.shared.v2.f64 	{%fd27, %fd28}, [%r31];
	ld.global.u32 	%r298, [%rd6];
	shl.b32 	%r299, %r298, 1;
	mul.wide.s32 	%rd73, %r299, 16;
	add.s64 	%rd74, %rd1, %rd73;
	ld.global.v2.f64 	{%fd29, %fd30}, [%rd74+16];
	mul.wide.s32 	%rd75, %r333, 16;
	add.s64 	%rd76, %rd4, %rd75;
	ld.global.v2.f64 	{%fd31, %fd32}, [%rd76];
	mul.f64 	%fd33, %fd29, %fd31;
	mul.f64 	%fd34, %fd30, %fd32;
	sub.f64 	%fd35, %fd33, %fd34;
	mul.f64 	%fd36, %fd29, %fd32;
	fma.rn.f64 	%fd37, %fd30, %fd31, %fd36;
	add.f64 	%fd47, %fd27, %fd35;
	add.f64 	%fd48, %fd28, %fd37;
	bra.uni 	$L__BB2_40;
$L__BB2_39:
	ld.global.u32 	%r300, [%rd6];
	shl.b32 	%r301, %r300, 1;
	mul.wide.s32 	%rd77, %r301, 16;
	add.s64 	%rd78, %rd1, %rd77;
	ld.global.v2.f64 	{%fd38, %fd39}, [%rd78];
	mul.wide.s32 	%rd79, %r333, 16;
	add.s64 	%rd80, %rd4, %rd79;
	ld.global.v2.f64 	{%fd40, %fd41}, [%rd80];
	mul.f64 	%fd42, %fd38, %fd40;
	mul.f64 	%fd43, %fd39, %fd41;
	sub.f64 	%fd47, %fd42, %fd43;
	mul.f64 	%fd44, %fd38, %fd41;
	fma.rn.f64 	%fd48, %fd39, %fd40, %fd44;
$L__BB2_40:
	st.shared.v2.f64 	[%r31], {%fd47, %fd48};
	mov.b32 	%r315, 1;
	mov.pred 	%p32, 0;
	@%p1 bra 	$L__BB2_24;
	bra.uni 	$L__BB2_42;
$L__BB2_41:
	mov.b32 	%r167, 0;
	st.global.u32 	[%rd5], %r167;
	ld.global.u32 	%r168, [%rd6];
	shl.b32 	%r169, %r168, 1;
	mul.wide.s32 	%rd50, %r169, 16;
	add.s64 	%rd51, %rd1, %rd50;
	ld.global.v2.f64 	{%fd7, %fd8}, [%rd51];
	ld.global.v2.f64 	{%fd9, %fd10}, [%rd4];
	mul.f64 	%fd11, %fd7, %fd9;
	mul.f64 	%fd12, %fd8, %fd10;
	sub.f64 	%fd13, %fd11, %fd12;
	mul.f64 	%fd14, %fd7, %fd10;
	fma.rn.f64 	%fd15, %fd8, %fd9, %fd14;
	mov.b32 	%r170, 1;
	st.global.u32 	[%rd5], %r170;
	ld.global.u32 	%r171, [%rd6];
	shl.b32 	%r172, %r171, 1;
	mul.wide.s32 	%rd52, %r172, 16;
	add.s64 	%rd53, %rd1, %rd52;
	ld.global.v2.f64 	{%fd16, %fd17}, [%rd53+16];
	ld.global.v2.f64 	{%fd18, %fd19}, [%rd4];
	mul.f64 	%fd20, %fd16, %fd18;
	mul.f64 	%fd21, %fd17, %fd19;
	sub.f64 	%fd22, %fd20, %fd21;
	mul.f64 	%fd23, %fd16, %fd19;
	fma.rn.f64 	%fd24, %fd17, %fd18, %fd23;
	add.f64 	%fd25, %fd13, %fd22;
	add.f64 	%fd26, %fd15, %fd24;
	st.shared.v2.f64 	[%r31], {%fd25, %fd26};
$L__BB2_42:
	bar.sync 	0;
	mul.wide.s32 	%rd81, %r2, 16;
	add.s64 	%rd82, %rd4, %rd81;
	ld.shared.v2.f64 	{%fd45, %fd46}, [%r31];
	st.global.v2.f64 	[%rd82], {%fd45, %fd46};
$L__BB2_43:
	ret;

}
	// .globl	_Z14applyPhaseFlipP7double2x
.visible .entry _Z14applyPhaseFlipP7double2x(
	.param .u64 .ptr .align 1 _Z14applyPhaseFlipP7double2x_param_0,
	.param .u64 _Z14applyPhaseFlipP7double2x_param_1
)
{
	.reg .b64 	%rd<6>;
	.reg .b64 	%fd<8>;

	ld.param.u64 	%rd1, [_Z14applyPhaseFlipP7double2x_param_0];
	ld.param.u64 	%rd2, [_Z14applyPhaseFlipP7double2x_param_1];
	cvta.to.global.u64 	%rd3, %rd1;
	shl.b64 	%rd4, %rd2, 4;
	add.s64 	%rd5, %rd3, %rd4;
	ld.global.v2.f64 	{%fd1, %fd2}, [%rd5];
	neg.f64 	%fd3, %fd1;
	mul.f64 	%fd4, %fd2, 0d0000000000000000;
	sub.f64 	%fd5, %fd3, %fd4;
	mul.f64 	%fd6, %fd1, 0d0000000000000000;
	sub.f64 	%fd7, %fd6, %fd2;
	st.global.v2.f64 	[%rd5], {%fd5, %fd7};
	ret;

}


// ===== COMPILED SASS (sm_100) =====

	.target	sm_100

	.elftype	@"ET_EXEC"


//--------------------- .note.nv.tkinfo           --------------------------
	.section	.note.nv.tkinfo,"",@"SHT_NOTE"
	.sectionflags	@"SHF_NOTE_NV_TKINFO"
	.tkinfo
        /*0018*/ 	.word	0x00000002
        /*0030*/ 	.string	""
        /*0030*/ 	.string	"ptxas"
        /*0030*/ 	.string	"Cuda compilation tools, release 13.0, V13.0.88"
        /*0030*/ 	.string	"Build cuda_13.0.r13.0/compiler.36424714_0"
        /*0030*/ 	.string	"-arch sm_100 -m 64 "



//--------------------- .note.nv.cuinfo           --------------------------
	.section	.note.nv.cuinfo,"",@"SHT_NOTE"
	.sectionflags	@"SHF_NOTE_NV_CUINFO"
        /*0018*/ 	.short	0x0002
        /*001a*/ 	.short	0x0064
        /*001c*/ 	.short	0x0082
	.zero		2


//--------------------- .nv.info                  --------------------------
	.section	.nv.info,"",@"SHT_CUDA_INFO"
	.align	4


	//----- nvinfo : EIATTR_REGCOUNT
	.align		4
        /*0000*/ 	.byte	0x04, 0x2f
        /*0002*/ 	.short	(.L_2 - .L_1)
	.align		4
.L_1:
        /*0004*/ 	.word	index@(_Z12zeroOutStateP7double2x)
        /*0008*/ 	.word	0x00000006


	//----- nvinfo : EIATTR_FRAME_SIZE
	.align		4
.L_2:
        /*000c*/ 	.byte	0x04, 0x11
        /*000e*/ 	.short	(.L_4 - .L_3)
	.align		4
.L_3:
        /*0010*/ 	.word	index@(_Z12zeroOutStateP7double2x)
        /*0014*/ 	.word	0x00000000


	//----- nvinfo : EIATTR_REGCOUNT
	.align		4
.L_4:
        /*0018*/ 	.byte	0x04, 0x2f
        /*001a*/ 	.short	(.L_6 - .L_5)
	.align		4
.L_5:
        /*001c*/ 	.word	index@(_Z11updateStateP7double2S0_x)
        /*0020*/ 	.word	0x0000000a


	//----- nvinfo : EIATTR_FRAME_SIZE
	.align		4
.L_6:
        /*0024*/ 	.byte	0x04, 0x11
        /*0026*/ 	.short	(.L_8 - .L_7)
	.align		4
.L_7:
        /*0028*/ 	.word	index@(_Z11updateStateP7double2S0_x)
        /*002c*/ 	.word	0x00000000


	//----- nvinfo : EIATTR_REGCOUNT
	.align		4
.L_8:
        /*0030*/ 	.byte	0x04, 0x2f
        /*0032*/ 	.short	(.L_10 - .L_9)
	.align		4
.L_9:
        /*0034*/ 	.word	index@(_Z15contract_tensorP7double2PKS_iPiS3_ixx)
        /*0038*/ 	.word	0x00000023


	//----- nvinfo : EIATTR_FRAME_SIZE
	.align		4
.L_10:
        /*003c*/ 	.byte	0x04, 0x11
        /*003e*/ 	.short	(.L_12 - .L_11)
	.align		4
.L_11:
        /*0040*/ 	.word	index@(_Z15contract_tensorP7double2PKS_iPiS3_ixx)
        /*0044*/ 	.word	0x00000020


	//----- nvinfo : EIATTR_REGCOUNT
	.align		4
.L_12:
        /*0048*/ 	.byte	0x04, 0x2f
        /*004a*/ 	.short	(.L_14 - .L_13)
	.align		4
.L_13:
        /*004c*/ 	.word	index@(_Z14applyPhaseFlipP7double2x)
        /*0050*/ 	.word	0x0000000e


	//----- nvinfo : EIATTR_FRAME_SIZE
	.align		4
.L_14:
        /*0054*/ 	.byte	0x04, 0x11
        /*0056*/ 	.short	(.L_16 - .L_15)
	.align		4
.L_15:
        /*0058*/ 	.word	index@(_Z14applyPhaseFlipP7double2x)
        /*005c*/ 	.word	0x00000000


	//----- nvinfo : EIATTR_MIN_STACK_SIZE
	.align		4
.L_16:
        /*0060*/ 	.byte	0x04, 0x12
        /*0062*/ 	.short	(.L_18 - .L_17)
	.align		4
.L_17:
        /*0064*/ 	.word	index@(_Z14applyPhaseFlipP7double2x)
        /*0068*/ 	.word	0x00000000


	//----- nvinfo : EIATTR_MIN_STACK_SIZE
	.align		4
.L_18:
        /*006c*/ 	.byte	0x04, 0x12
        /*006e*/ 	.short	(.L_20 - .L_19)
	.align		4
.L_19:
        /*0070*/ 	.word	index@(_Z15contract_tensorP7double2PKS_iPiS3_ixx)
        /*0074*/ 	.word	0x00000020


	//----- nvinfo : EIATTR_MIN_STACK_SIZE
	.align		4
.L_20:
        /*0078*/ 	.byte	0x04, 0x12
        /*007a*/ 	.short	(.L_22 - .L_21)
	.align		4
.L_21:
        /*007c*/ 	.word	index@(_Z11updateStateP7double2S0_x)
        /*0080*/ 	.word	0x00000000


	//----- nvinfo : EIATTR_MIN_STACK_SIZE
	.align		4
.L_22:
        /*0084*/ 	.byte	0x04, 0x12
        /*0086*/ 	.short	(.L_24 - .L_23)
	.align		4
.L_23:
        /*0088*/ 	.word	index@(_Z12zeroOutStateP7double2x)
        /*008c*/ 	.word	0x00000000
.L_24:


//--------------------- .nv.compat                --------------------------
	.section	.nv.compat,"",@"SHT_CUDA_COMPAT_INFO"
	.align	4
        /*0000*/ 	.byte	0x02, 0x09, 0x00, 0x00, 0x02, 0x02, 0x01, 0x00, 0x02, 0x05, 0x05, 0x00, 0x03, 0x07, 0x01, 0x01
        /*0010*/ 	.byte	0x02, 0x03, 0x00, 0x00, 0x02, 0x06, 0x01, 0x00, 0x04, 0x0b, 0x08, 0x00, 0x01, 0x00, 0x00, 0x00
        /*0020*/ 	.byte	0x00, 0x00, 0x00, 0x00


//--------------------- .nv.info._Z14applyPhaseFlipP7double2x --------------------------
	.section	.nv.info._Z14applyPhaseFlipP7double2x,"",@"SHT_CUDA_INFO"
	.sectionflags	@""
	.align	4


	//----- nvinfo : EIATTR_CUDA_API_VERSION
	.align		4
        /*0000*/ 	.byte	0x04, 0x37
        /*0002*/ 	.short	(.L_26 - .L_25)
.L_25:
        /*0004*/ 	.word	0x00000082


	//----- nvinfo : EIATTR_KPARAM_INFO
	.align		4
.L_26:
        /*0008*/ 	.byte	0x04, 0x17
        /*000a*/ 	.short	(.L_28 - .L_27)
.L_27:
        /*000c*/ 	.word	0x00000000
        /*0010*/ 	.short	0x0001
        /*0012*/ 	.short	0x0008
        /*0014*/ 	.byte	0x00, 0xf0, 0x21, 0x00


	//----- nvinfo : EIATTR_KPARAM_INFO
	.align		4
.L_28:
        /*0018*/ 	.byte	0x04, 0x17
        /*001a*/ 	.short	(.L_30 - .L_29)
.L_29:
        /*001c*/ 	.word	0x00000000
        /*0020*/ 	.short	0x0000
        /*0022*/ 	.short	0x0000
        /*0024*/ 	.byte	0x00, 0xf5, 0x21, 0x00


	//----- nvinfo : EIATTR_SPARSE_MMA_MASK
	.align		4
.L_30:
        /*0028*/ 	.byte	0x03, 0x50
        /*002a*/ 	.short	0x0000


	//----- nvinfo : EIATTR_MAXREG_COUNT
	.align		4
        /*002c*/ 	.byte	0x03, 0x1b
        /*002e*/ 	.short	0x00ff


	//----- nvinfo : EIATTR_MERCURY_ISA_VERSION
	.align		4
        /*0030*/ 	.byte	0x03, 0x5f
        /*0032*/ 	.short	0x0101


	//----- nvinfo : EIATTR_VRC_CTA_INIT_COUNT
	.align		4
        /*0034*/ 	.byte	0x02, 0x4a
	.zero		1
	.zero		1


	//----- nvinfo : EIATTR_EXIT_INSTR_OFFSETS
	.align		4
        /*0038*/ 	.byte	0x04, 0x1c
        /*003a*/ 	.short	(.L_32 - .L_31)


	//   ....[0]....
.L_31:
        /*003c*/ 	.word	0x000000b0


	//----- nvinfo : EIATTR_CBANK_PARAM_SIZE
	.align		4
.L_32:
        /*0040*/ 	.byte	0x03, 0x19
        /*0042*/ 	.short	0x0010


	//----- nvinfo : EIATTR_PARAM_CBANK
	.align		4
        /*0044*/ 	.byte	0x04, 0x0a
        /*0046*/ 	.short	(.L_34 - .L_33)
	.align		4
.L_33:
        /*0048*/ 	.word	index@(.nv.constant0._Z14applyPhaseFlipP7double2x)
        /*004c*/ 	.short	0x0380
        /*004e*/ 	.short	0x0010


	//----- nvinfo : EIATTR_SW_WAR
	.align		4
.L_34:
        /*0050*/ 	.byte	0x04, 0x36
        /*0052*/ 	.short	(.L_36 - .L_35)
.L_35:
        /*0054*/ 	.word	0x00000008
.L_36:


//--------------------- .nv.info._Z15contract_tensorP7double2PKS_iPiS3_ixx --------------------------
	.section	.nv.info._Z15contract_tensorP7double2PKS_iPiS3_ixx,"",@"SHT_CUDA_INFO"
	.sectionflags	@""
	.align	4


	//----- nvinfo : EIATTR_CUDA_API_VERSION
	.align		4
        /*0000*/ 	.byte	0x04, 0x37
        /*0002*/ 	.short	(.L_38 - .L_37)
.L_37:
        /*0004*/ 	.word	0x00000082


	//----- nvinfo : EIATTR_KPARAM_INFO
	.align		4
.L_38:
        /*0008*/ 	.byte	0x04, 0x17
        /*000a*/ 	.short	(.L_40 - .L_39)
.L_39:
        /*000c*/ 	.word	0x00000000
        /*0010*/ 	.short	0x0007
        /*0012*/ 	.short	0x0038
        /*0014*/ 	.byte	0x00, 0xf0, 0x21, 0x00


	//----- nvinfo : EIATTR_KPARAM_INFO
	.align		4
.L_40:
        /*0018*/ 	.byte	0x04, 0x17
        /*001a*/ 	.short	(.L_42 - .L_41)
.L_41:
        /*001c*/ 	.word	0x00000000
        /*0020*/ 	.short	0x0006
        /*0022*/ 	.short	0x0030
        /*0024*/ 	.byte	0x00, 0xf0, 0x21, 0x00


	//----- nvinfo : EIATTR_KPARAM_INFO
	.align		4
.L_42:
        /*0028*/ 	.byte	0x04, 0x17
        /*002a*/ 	.short	(.L_44 - .L_43)
.L_43:
        /*002c*/ 	.word	0x00000000
        /*0030*/ 	.short	0x0005
        /*0032*/ 	.short	0x0028
        /*0034*/ 	.byte	0x00, 0xf0, 0x11, 0x00


	//----- nvinfo : EIATTR_KPARAM_INFO
	.align		4
.L_44:
        /*0038*/ 	.byte	0x04, 0x17
        /*003a*/ 	.short	(.L_46 - .L_45)
.L_45:
        /*003c*/ 	.word	0x00000000
        /*0040*/ 	.short	0x0004
        /*0042*/ 	.short	0x0020
        /*0044*/ 	.byte	0x00, 0xf5, 0x21, 0x00


	//----- nvinfo : EIATTR_KPARAM_INFO
	.align		4
.L_46:
        /*0048*/ 	.byte	0x04, 0x17
        /*004a*/ 	.short	(.L_48 - .L_47)
.L_47:
        /*004c*/ 	.word	0x00000000
        /*0050*/ 	.short	0x0003
        /*0052*/ 	.short	0x0018
        /*0054*/ 	.byte	0x00, 0xf5, 0x21, 0x00


	//----- nvinfo : EIATTR_KPARAM_INFO
	.align		4
.L_48:
        /*0058*/ 	.byte	0x04, 0x17
        /*005a*/ 	.short	(.L_50 - .L_49)
.L_49:
        /*005c*/ 	.word	0x00000000
        /*0060*/ 	.short	0x0002
        /*0062*/ 	.short	0x0010
        /*0064*/ 	.byte	0x00, 0xf0, 0x11, 0x00


	//----- nvinfo : EIATTR_KPARAM_INFO
	.align		4
.L_50:
        /*0068*/ 	.byte	0x04, 0x17
        /*006a*/ 	.short	(.L_52 - .L_51)
.L_51:
        /*006c*/ 	.word	0x00000000
        /*0070*/ 	.short	0x0001
        /*0072*/ 	.short	0x0008
        /*0074*/ 	.byte	0x00, 0xf5, 0x21, 0x00


	//----- nvinfo : EIATTR_KPARAM_INFO
	.align		4
.L_52:
        /*0078*/ 	.byte	0x04, 0x17
        /*007a*/ 	.short	(.L_54 - .L_53)
.L_53:
        /*007c*/ 	.word	0x00000000
        /*0080*/ 	.short	0x0000
        /*0082*/ 	.short	0x0000
        /*0084*/ 	.byte	0x00, 0xf5, 0x21, 0x00


	//----- nvinfo : EIATTR_SPARSE_MMA_MASK
	.align		4
.L_54:
        /*0088*/ 	.byte	0x03, 0x50
        /*008a*/ 	.short	0x0000


	//----- nvinfo : EIATTR_MAXREG_COUNT
	.align		4
        /*008c*/ 	.byte	0x03, 0x1b
        /*008e*/ 	.short	0x00ff


	//----- nvinfo : EIATTR_NUM_BARRIERS
	.align		4
        /*0090*/ 	.byte	0x02, 0x4c
        /*0092*/ 	.byte	0x01
	.zero		1


	//----- nvinfo : EIATTR_EXTERNS
	.align		4
        /*0094*/ 	.byte	0x04, 0x0f
        /*0096*/ 	.short	(.L_56 - .L_55)


	//   ....[0]....
	.align		4
.L_55:
        /*0098*/ 	.word	index@(vprintf)


	//----- nvinfo : EIATTR_MERCURY_ISA_VERSION
	.align		4
.L_56:
        /*009c*/ 	.byte	0x03, 0x5f
        /*009e*/ 	.short	0x0101


	//----- nvinfo : EIATTR_VRC_CTA_INIT_COUNT
	.align		4
        /*00a0*/ 	.byte	0x02, 0x4a
	.zero		1
	.zero		1


	//----- nvinfo : EIATTR_SYSCALL_OFFSETS
	.align		4
        /*00a4*/ 	.byte	0x04, 0x46
        /*00a6*/ 	.short	(.L_58 - .L_57)


	//   ....[0]....
.L_57:
        /*00a8*/ 	.word	0x00000370


	//----- nvinfo : EIATTR_EXIT_INSTR_OFFSETS
	.align		4
.L_58:
        /*00ac*/ 	.byte	0x04, 0x1c
        /*00ae*/ 	.short	(.L_60 - .L_59)


	//   ....[0]....
.L_59:
        /*00b0*/ 	.word	0x00000110


	//   ....[1]....
        /*00b4*/ 	.word	0x000023e0


	//----- nvinfo : EIATTR_CRS_STACK_SIZE
	.align		4
.L_60:
        /*00b8*/ 	.byte	0x04, 0x1e
        /*00ba*/ 	.short	(.L_62 - .L_61)
.L_61:
        /*00bc*/ 	.word	0x00000000


	//----- nvinfo : EIATTR_CBANK_PARAM_SIZE
	.align		4
.L_62:
        /*00c0*/ 	.byte	0x03, 0x19
        /*00c2*/ 	.short	0x0040


	//----- nvinfo : EIATTR_PARAM_CBANK
	.align		4
        /*00c4*/ 	.byte	0x04, 0x0a
        /*00c6*/ 	.short	(.L_64 - .L_63)
	.align		4
.L_63:
        /*00c8*/ 	.word	index@(.nv.constant0._Z15contract_tensorP7double2PKS_iPiS3_ixx)
        /*00cc*/ 	.short	0x0380
        /*00ce*/ 	.short	0x0040


	//----- nvinfo : EIATTR_SW_WAR
	.align		4
.L_64:
        /*00d0*/ 	.byte	0x04, 0x36
        /*00d2*/ 	.short	(.L_66 - .L_65)
.L_65:
        /*00d4*/ 	.word	0x00000008
.L_66:


//--------------------- .nv.info._Z11updateStateP7double2S0_x --------------------------
	.section	.nv.info._Z11updateStateP7double2S0_x,"",@"SHT_CUDA_INFO"
	.sectionflags	@""
	.align	4


	//----- nvinfo : EIATTR_CUDA_API_VERSION
	.align		4
        /*0000*/ 	.byte	0x04, 0x37
        /*0002*/ 	.short	(.L_68 - .L_67)
.L_67:
        /*0004*/ 	.word	0x00000082


	//----- nvinfo : EIATTR_KPARAM_INFO
	.align		4
.L_68:
        /*0008*/ 	.byte	0x04, 0x17
        /*000a*/ 	.short	(.L_70 - .L_69)
.L_69:
        /*000c*/ 	.word	0x00000000
        /*0010*/ 	.short	0x0002
        /*0012*/ 	.short	0x0010
        /*0014*/ 	.byte	0x00, 0xf0, 0x21, 0x00


	//----- nvinfo : EIATTR_KPARAM_INFO
	.align		4
.L_70:
        /*0018*/ 	.byte	0x04, 0x17
        /*001a*/ 	.short	(.L_72 - .L_71)
.L_71:
        /*001c*/ 	.word	0x00000000
        /*0020*/ 	.short	0x0001
        /*0022*/ 	.short	0x0008
        /*0024*/ 	.byte	0x00, 0xf5, 0x21, 0x00


	//----- nvinfo : EIATTR_KPARAM_INFO
	.align		4
.L_72:
        /*0028*/ 	.byte	0x04, 0x17
        /*002a*/ 	.short	(.L_74 - .L_73)
.L_73:
        /*002c*/ 	.word	0x00000000
        /*0030*/ 	.short	0x0000
        /*0032*/ 	.short	0x0000
        /*0034*/ 	.byte	0x00, 0xf5, 0x21, 0x00


	//----- nvinfo : EIATTR_SPARSE_MMA_MASK
	.align		4
.L_74:
        /*0038*/ 	.byte	0x03, 0x50
        /*003a*/ 	.short	0x0000


	//----- nvinfo : EIATTR_MAXREG_COUNT
	.align		4
        /*003c*/ 	.byte	0x03, 0x1b
        /*003e*/ 	.short	0x00ff


	//----- nvinfo : EIATTR_MERCURY_ISA_VERSION
	.align		4
        /*0040*/ 	.byte	0x03, 0x5f
        /*0042*/ 	.short	0x0101


	//----- nvinfo : EIATTR_VRC_CTA_INIT_COUNT
	.align		4
        /*0044*/ 	.byte	0x02, 0x4a
	.zero		1
	.zero		1


	//----- nvinfo : EIATTR_EXIT_INSTR_OFFSETS
	.align		4
        /*0048*/ 	.byte	0x04, 0x1c
        /*004a*/ 	.short	(.L_76 - .L_75)


	//   ....[0]....
.L_75:
        /*004c*/ 	.word	0x00000090


	//   ....[1]....
        /*0050*/ 	.word	0x00000140


	//----- nvinfo : EIATTR_CBANK_PARAM_SIZE
	.align		4
.L_76:
        /*0054*/ 	.byte	0x03, 0x19
        /*0056*/ 	.short	0x0018


	//----- nvinfo : EIATTR_PARAM_CBANK
	.align		4
        /*0058*/ 	.byte	0x04, 0x0a
        /*005a*/ 	.short	(.L_78 - .L_77)
	.align		4
.L_77:
        /*005c*/ 	.word	index@(.nv.constant0._Z11updateStateP7double2S0_x)
        /*0060*/ 	.short	0x0380
        /*0062*/ 	.short	0x0018


	//----- nvinfo : EIATTR_SW_WAR
	.align		4
.L_78:
        /*0064*/ 	.byte	0x04, 0x36
        /*0066*/ 	.short	(.L_80 - .L_79)
.L_79:
        /*0068*/ 	.word	0x00000008
.L_80:


//--------------------- .nv.info._Z12zeroOutStateP7double2x --------------------------
	.section	.nv.info._Z12zeroOutStateP7double2x,"",@"SHT_CUDA_INFO"
	.sectionflags	@""
	.align	4


	//----- nvinfo : EIATTR_CUDA_API_VERSION
	.align		4
        /*0000*/ 	.byte	0x04, 0x37
        /*0002*/ 	.short	(.L_82 - .L_81)
.L_81:
        /*0004*/ 	.word	0x00000082


	//----- nvinfo : EIATTR_KPARAM_INFO
	.align		4
.L_82:
        /*0008*/ 	.byte	0x04, 0x17
        /*000a*/ 	.short	(.L_84 - .L_83)
.L_83:
        /*000c*/ 	.word	0x00000000
        /*0010*/ 	.short	0x0001
        /*0012*/ 	.short	0x0008
        /*0014*/ 	.byte	0x00, 0xf0, 0x21, 0x00


	//----- nvinfo : EIATTR_KPARAM_INFO
	.align		4
.L_84:
        /*0018*/ 	.byte	0x04, 0x17
        /*001a*/ 	.short	(.L_86 - .L_85)
.L_85:
        /*001c*/ 	.word	0x00000000
        /*0020*/ 	.short	0x0000
        /*0022*/ 	.short	0x0000
        /*0024*/ 	.byte	0x00, 0xf5, 0x21, 0x00


	//----- nvinfo : EIATTR_SPARSE_MMA_MASK
	.align		4
.L_86:
        /*0028*/ 	.byte	0x03, 0x50
        /*002a*/ 	.short	0x0000


	//----- nvinfo : EIATTR_MAXREG_COUNT
	.align		4
        /*002c*/ 	.byte	0x03, 0x1b
        /*002e*/ 	.short	0x00ff


	//----- nvinfo : EIATTR_MERCURY_ISA_VERSION
	.align		4
        /*0030*/ 	.byte	0x03, 0x5f
        /*0032*/ 	.short	0x0101


	//----- nvinfo : EIATTR_VRC_CTA_INIT_COUNT
	.align		4
        /*0034*/ 	.byte	0x02, 0x4a
	.zero		1
	.zero		1


	//----- nvinfo : EIATTR_EXIT_INSTR_OFFSETS
	.align		4
        /*0038*/ 	.byte	0x04, 0x1c
        /*003a*/ 	.short	(.L_88 - .L_87)


	//   ....[0]....
.L_87:
        /*003c*/ 	.word	0x00000090


	//   ....[1]....
        /*0040*/ 	.word	0x000000f0


	//----- nvinfo : EIATTR_CBANK_PARAM_SIZE
	.align		4
.L_88:
        /*0044*/ 	.byte	0x03, 0x19
        /*0046*/ 	.short	0x0010


	//----- nvinfo : EIATTR_PARAM_CBANK
	.align		4
        /*0048*/ 	.byte	0x04, 0x0a
        /*004a*/ 	.short	(.L_90 - .L_89)
	.align		4
.L_89:
        /*004c*/ 	.word	index@(.nv.constant0._Z12zeroOutStateP7double2x)
        /*0050*/ 	.short	0x0380
        /*0052*/ 	.short	0x0010


	//----- nvinfo : EIATTR_SW_WAR
	.align		4
.L_90:
        /*0054*/ 	.byte	0x04, 0x36
        /*0056*/ 	.short	(.L_92 - .L_91)
.L_91:
        /*0058*/ 	.word	0x00000008
.L_92:


//--------------------- .nv.callgraph             --------------------------
	.section	.nv.callgraph,"",@"SHT_CUDA_CALLGRAPH"
	.align	4
	.sectionentsize	8
	.align		4
        /*0000*/ 	.word	0x00000000
	.align		4
        /*0004*/ 	.word	0xffffffff
	.align		4
        /*0008*/ 	.word	index@(_Z15contract_tensorP7double2PKS_iPiS3_ixx)
	.align		4
        /*000c*/ 	.word	index@(vprintf)
	.align		4
        /*0010*/ 	.word	0x00000000
	.align		4
        /*0014*/ 	.word	0xfffffffe
	.align		4
        /*0018*/ 	.word	0x00000000
	.align		4
        /*001c*/ 	.word	0xfffffffd
	.align		4
        /*0020*/ 	.word	0x00000000
	.align		4
        /*0024*/ 	.word	0xfffffffc


//--------------------- .nv.constant4             --------------------------
	.section	.nv.constant4,"a",@progbits
	.align	8
	.align		8
.nv.constant4:
        /*0000*/ 	.dword	$str
	.align		8
        /*0008*/ 	.dword	vprintf


//--------------------- .text._Z14applyPhaseFlipP7double2x --------------------------
	.section	.text._Z14applyPhaseFlipP7double2x,"ax",@progbits
	.align	128
        .global         _Z14applyPhaseFlipP7double2x
        .type           _Z14applyPhaseFlipP7double2x,@function
        .size           _Z14applyPhaseFlipP7double2x,(.L_x_26 - _Z14applyPhaseFlipP7double2x)
        .other          _Z14applyPhaseFlipP7double2x,@"STO_CUDA_ENTRY STV_DEFAULT"
_Z14applyPhaseFlipP7double2x:
.text._Z14applyPhaseFlipP7double2x:
[----:B------:R-:W-:Y:S01]  /*0000*/  LDC R1, c[0x0][0x37c] ;  /* 0x0000df00ff017b82 */ /* 0x000fe20000000800 */
[----:B------:R-:W0:Y:S01]  /*0010*/  LDCU.128 UR4, c[0x0][0x380] ;  /* 0x00007000ff0477ac */ /* 0x000e220008000c00 */
[----:B------:R-:W1:Y:S01]  /*0020*/  LDCU.64 UR8, c[0x0][0x358] ;  /* 0x00006b00ff0877ac */ /* 0x000e620008000a00 */
[----:B0-----:R-:W-:-:S04]  /*0030*/  ULEA UR4, UP0, UR6, UR4, 0x4 ;  /* 0x0000000406047291 */ /* 0x001fc8000f8020ff */
[----:B------:R-:W-:Y:S02]  /*0040*/  ULEA.HI.X UR5, UR6, UR5, UR7, 0x4, UP0 ;  /* 0x0000000506057291 */ /* 0x000fe400080f2407 */
[----:B------:R-:W-:-:S04]  /*0050*/  MOV R2, UR4 ;  /* 0x0000000400027c02 */ /* 0x000fc80008000f00 */
[----:B------:R-:W-:-:S05]  /*0060*/  MOV R3, UR5 ;  /* 0x0000000500037c02 */ /* 0x000fca0008000f00 */
[----:B-1----:R-:W2:Y:S02]  /*0070*/  LDG.E.128 R4, desc[UR8][R2.64] ;  /* 0x0000000802047981 */ /* 0x002ea4000c1e1d00 */
[----:B--2---:R-:W-:Y:S02]  /*0080*/  DFMA R8, -RZ, R6, -R4 ;  /* 0x00000006ff08722b */ /* 0x004fe40000000904 */
[----:B------:R-:W-:-:S07]  /*0090*/  DFMA R10, RZ, R4, -R6 ;  /* 0x00000004ff0a722b */ /* 0x000fce0000000806 */
[----:B------:R-:W-:Y:S01]  /*00a0*/  STG.E.128 desc[UR8][R2.64], R8 ;  /* 0x0000000802007986 */ /* 0x000fe2000c101d08 */
[----:B------:R-:W-:Y:S05]  /*00b0*/  EXIT ;  /* 0x000000000000794d */ /* 0x000fea0003800000 */
.L_x_0:
[----:B------:R-:W-:-:S00]  /*00c0*/  BRA `(.L_x_0) ;  /* 0xfffffffc00fc7947 */ /* 0x000fc0000383ffff */
[----:B------:R-:W-:-:S00]  /*00d0*/  NOP ;  /* 0x0000000000007918 */ /* 0x000fc00000000000 */
        /* <DEDUP_REMOVED lines=10> */
.L_x_26:


//--------------------- .text._Z15contract_tensorP7double2PKS_iPiS3_ixx --------------------------
	.section	.text._Z15contract_tensorP7double2PKS_iPiS3_ixx,"ax",@progbits
	.align	128
        .global         _Z15contract_tensorP7double2PKS_iPiS3_ixx
        .type           _Z15contract_tensorP7double2PKS_iPiS3_ixx,@function
        .size           _Z15contract_tensorP7double2PKS_iPiS3_ixx,(.L_x_27 - _Z15contract_tensorP7double2PKS_iPiS3_ixx)
        .other          _Z15contract_tensorP7double2PKS_iPiS3_ixx,@"STO_CUDA_ENTRY STV_DEFAULT"
_Z15contract_tensorP7double2PKS_iPiS3_ixx:
.text._Z15contract_tensorP7double2PKS_iPiS3_ixx:
[----:B------:R-:W0:Y:S01]  /*0000*/  LDC R1, c[0x0][0x37c] ;  /* 0x0000df00ff017b82 */ /* 0x000e220000000800 */
[----:B------:R-:W1:Y:S01]  /*0010*/  S2R R16, SR_CTAID.X ;  /* 0x0000000000107919 */ /* 0x000e620000002500 */
[----:B------:R-:W2:Y:S06]  /*0020*/  LDCU UR5, c[0x0][0x2fc] ;  /* 0x00005f80ff0577ac */ /* 0x000eac0008000800 */
[----:B------:R-:W3:Y:S01]  /*0030*/  LDC.64 R4, c[0x0][0x3b8] ;  /* 0x0000ee00ff047b82 */ /* 0x000ee20000000a00 */
[----:B0-----:R-:W-:Y:S01]  /*0040*/  VIADD R1, R1, 0xffffffe0 ;  /* 0xffffffe001017836 */ /* 0x001fe20000000000 */
[----:B------:R-:W1:Y:S01]  /*0050*/  S2R R3, SR_TID.X ;  /* 0x0000000000037919 */ /* 0x000e620000002100 */
[----:B------:R-:W1:Y:S05]  /*0060*/  LDCU UR4, c[0x0][0x360] ;  /* 0x00006c00ff0477ac */ /* 0x000e6a0008000800 */
[----:B------:R-:W0:Y:S01]  /*0070*/  LDC.64 R8, c[0x0][0x3b0] ;  /* 0x0000ec00ff087b82 */ /* 0x000e220000000a00 */
[----:B-1----:R-:W-:Y:S01]  /*0080*/  IMAD R16, R16, UR4, R3 ;  /* 0x0000000410107c24 */ /* 0x002fe2000f8e0203 */
[----:B------:R-:W1:Y:S04]  /*0090*/  LDCU UR4, c[0x0][0x2f8] ;  /* 0x00005f00ff0477ac */ /* 0x000e680008000800 */
[----:B------:R-:W-:-:S02]  /*00a0*/  SHF.R.S32.HI R0, RZ, 0x1f, R16 ;  /* 0x0000001fff007819 */ /* 0x000fc40000011410 */
[C---:B---3--:R-:W-:Y:S02]  /*00b0*/  ISETP.GE.U32.AND P0, PT, R16.reuse, R4, PT ;  /* 0x000000041000720c */ /* 0x048fe40003f06070 */
[----:B0-----:R-:W-:Y:S02]  /*00c0*/  ISETP.LT.U32.AND P1, PT, R16, R8, PT ;  /* 0x000000081000720c */ /* 0x001fe40003f21070 */
[----:B------:R-:W-:-:S04]  /*00d0*/  ISETP.GE.AND.EX P0, PT, R0, R5, PT, P0 ;  /* 0x000000050000720c */ /* 0x000fc80003f06300 */
[----:B------:R-:W-:Y:S02]  /*00e0*/  ISETP.LT.OR.EX P0, PT, R0, R9, P0, P1 ;  /* 0x000000090000720c */ /* 0x000fe40000701710 */
[----:B-1----:R-:W-:-:S05]  /*00f0*/  IADD3 R6, P1, PT, R1, UR4, RZ ;  /* 0x0000000401067c10 */ /* 0x002fca000ff3e0ff */
[----:B--2---:R-:W-:-:S06]  /*0100*/  IMAD.X R7, RZ, RZ, UR5, P1 ;  /* 0x00000005ff077e24 */ /* 0x004fcc00088e06ff */
[----:B------:R-:W-:Y:S05]  /*0110*/  @P0 EXIT ;  /* 0x000000000000094d */ /* 0x000fea0003800000 */
[----:B------:R-:W-:Y:S01]  /*0120*/  IMAD.IADD R0, R4, 0x1, -R8 ;  /* 0x0000000104007824 */ /* 0x000fe200078e0a08 */
[----:B------:R-:W-:Y:S01]  /*0130*/  IABS R8, R16 ;  /* 0x0000001000087213 */ /* 0x000fe20000000000 */
[----:B------:R-:W0:Y:S01]  /*0140*/  LDC.64 R10, c[0x0][0x3b8] ;  /* 0x0000ee00ff0a7b82 */ /* 0x000e220000000a00 */
[----:B------:R-:W-:Y:S01]  /*0150*/  ISETP.GE.AND P2, PT, R16, RZ, PT ;  /* 0x000000ff1000720c */ /* 0x000fe20003f46270 */
[----:B------:R-:W1:Y:S01]  /*0160*/  LDCU UR4, c[0x0][0x3a8] ;  /* 0x00007500ff0477ac */ /* 0x000e620008000800 */
[-C--:B------:R-:W-:Y:S02]  /*0170*/  IABS R12, R0.reuse ;  /* 0x00000000000c7213 */ /* 0x080fe40000000000 */
[----:B------:R-:W-:Y:S01]  /*0180*/  IABS R9, R0 ;  /* 0x0000000000097213 */ /* 0x000fe20000000000 */
[----:B------:R-:W2:Y:S01]  /*0190*/  LDCU.64 UR6, c[0x4][URZ] ;  /* 0x01000000ff0677ac */ /* 0x000ea20008000a00 */
[----:B------:R-:W3:Y:S03]  /*01a0*/  I2F.RP R4, R12 ;  /* 0x0000000c00047306 */ /* 0x000ee60000209400 */
[----:B------:R-:W-:Y:S01]  /*01b0*/  IMAD.MOV R17, RZ, RZ, -R9 ;  /* 0x000000ffff117224 */ /* 0x000fe200078e0a09 */
[----:B------:R-:W4:Y:S04]  /*01c0*/  LDCU.64 UR36, c[0x0][0x398] ;  /* 0x00007300ff2477ac */ /* 0x000f280008000a00 */
[----:B---3--:R-:W3:Y:S02]  /*01d0*/  MUFU.RCP R4, R4 ;  /* 0x0000000400047308 */ /* 0x008ee40000001000 */
[----:B---3--:R-:W-:-:S02]  /*01e0*/  VIADD R2, R4, 0xffffffe ;  /* 0x0ffffffe04027836 */ /* 0x008fc40000000000 */
[----:B--2---:R-:W-:-:S04]  /*01f0*/  IMAD.U32 R4, RZ, RZ, UR6 ;  /* 0x00000006ff047e24 */ /* 0x004fc8000f8e00ff */
[----:B------:R2:W3:Y:S02]  /*0200*/  F2I.FTZ.U32.TRUNC.NTZ R3, R2 ;  /* 0x0000000200037305 */ /* 0x0004e4000021f000 */
[----:B--2---:R-:W-:Y:S02]  /*0210*/  IMAD.MOV.U32 R2, RZ, RZ, RZ ;  /* 0x000000ffff027224 */ /* 0x004fe400078e00ff */
[----:B---3--:R-:W-:-:S04]  /*0220*/  IMAD.MOV R5, RZ, RZ, -R3 ;  /* 0x000000ffff057224 */ /* 0x008fc800078e0a03 */
[----:B------:R-:W-:-:S04]  /*0230*/  IMAD R5, R5, R12, RZ ;  /* 0x0000000c05057224 */ /* 0x000fc800078e02ff */
[----:B------:R-:W-:-:S04]  /*0240*/  IMAD.HI.U32 R3, R3, R5, R2 ;  /* 0x0000000503037227 */ /* 0x000fc800078e0002 */
[----:B------:R-:W-:Y:S02]  /*0250*/  IMAD.U32 R5, RZ, RZ, UR7 ;  /* 0x00000007ff057e24 */ /* 0x000fe4000f8e00ff */
[----:B------:R-:W-:-:S04]  /*0260*/  IMAD.HI.U32 R3, R3, R8, RZ ;  /* 0x0000000803037227 */ /* 0x000fc800078e00ff */
[----:B------:R-:W-:Y:S02]  /*0270*/  IMAD R17, R3, R17, R8 ;  /* 0x0000001103117224 */ /* 0x000fe400078e0208 */
[----:B------:R-:W0:Y:S03]  /*0280*/  LDC.64 R8, c[0x0][0x3b0] ;  /* 0x0000ec00ff087b82 */ /* 0x000e260000000a00 */
[----:B------:R-:W-:-:S13]  /*0290*/  ISETP.GT.U32.AND P0, PT, R12, R17, PT ;  /* 0x000000110c00720c */ /* 0x000fda0003f04070 */
[----:B------:R-:W-:Y:S01]  /*02a0*/  @!P0 IMAD.IADD R17, R17, 0x1, -R12 ;  /* 0x0000000111118824 */ /* 0x000fe200078e0a0c */
[----:B------:R-:W-:-:S04]  /*02b0*/  ISETP.NE.AND P0, PT, R0, RZ, PT ;  /* 0x000000ff0000720c */ /* 0x000fc80003f05270 */
[----:B------:R-:W-:Y:S01]  /*02c0*/  ISETP.GT.U32.AND P1, PT, R12, R17, PT ;  /* 0x000000110c00720c */ /* 0x000fe20003f24070 */
[----:B0-----:R0:W-:-:S12]  /*02d0*/  STL.128 [R1+0x10], R8 ;  /* 0x0000100801007387 */ /* 0x0011d80000100c00 */
[----:B------:R-:W-:-:S04]  /*02e0*/  @!P1 IMAD.IADD R17, R17, 0x1, -R12 ;  /* 0x0000000111119824 */ /* 0x000fc800078e0a0c */
[----:B------:R-:W-:Y:S01]  /*02f0*/  @!P2 IMAD.MOV R17, RZ, RZ, -R17 ;  /* 0x000000ffff11a224 */ /* 0x000fe200078e0a11 */
[----:B------:R-:W-:Y:S02]  /*0300*/  @!P0 LOP3.LUT R17, RZ, R0, RZ, 0x33, !PT ;  /* 0x00000000ff118212 */ /* 0x000fe400078e33ff */
[----:B------:R-:W-:-:S03]  /*0310*/  MOV R0, 0x8 ;  /* 0x0000000800007802 */ /* 0x000fc60000000f00 */
[----:B-1----:R-:W-:Y:S01]  /*0320*/  IMAD R2, R17, UR4, RZ ;  /* 0x0000000411027c24 */ /* 0x002fe2000f8e02ff */
[----:B------:R0:W1:Y:S01]  /*0330*/  LDC.64 R12, c[0x4][R0] ;  /* 0x01000000000c7b82 */ /* 0x0000620000000a00 */
[----:B------:R0:W-:Y:S04]  /*0340*/  STL.64 [R1], R16 ;  /* 0x0000001001007387 */ /* 0x0001e80000100a00 */
[----:B----4-:R0:W-:Y:S02]  /*0350*/  STL [R1+0x8], R2 ;  /* 0x0000080201007387 */ /* 0x0101e40000100800 */
[----:B------:R-:W-:-:S07]  /*0360*/  LEPC R20, `(.L_x_1) ;  /* 0x000000001014794e */ /* 0x000fce0000000000 */
[----:B01----:R-:W-:Y:S05]  /*0370*/  CALL.ABS.NOINC R12 ;  /* 0x000000000c007343 */ /* 0x003fea0003c00000 */
.L_x_1:
[----:B------:R-:W0:Y:S08]  /*0380*/  LDC R10, c[0x0][0x3a8] ;  /* 0x0000ea00ff0a7b82 */ /* 0x000e300000000800 */
[----:B------:R-:W1:Y:S01]  /*0390*/  LDC.64 R18, c[0x0][0x358] ;  /* 0x0000d600ff127b82 */ /* 0x000e620000000a00 */
[----:B0-----:R-:W-:-:S13]  /*03a0*/  ISETP.GE.AND P0, PT, R10, 0x1, PT ;  /* 0x000000010a00780c */ /* 0x001fda0003f06270 */
[----:B-1----:R-:W-:Y:S05]  /*03b0*/  @!P0 BRA `(.L_x_2) ;  /* 0x0000000c00888947 */ /* 0x002fea0003800000 */
[----:B------:R-:W0:Y:S01]  /*03c0*/  LDCU UR4, c[0x0][0x3a8] ;  /* 0x00007500ff0477ac */ /* 0x000e220008000800 */
[C---:B------:R-:W-:Y:S01]  /*03d0*/  ISETP.GE.U32.AND P0, PT, R10.reuse, 0x4, PT ;  /* 0x000000040a00780c */ /* 0x040fe20003f06070 */
[----:B------:R-:W-:Y:S01]  /*03e0*/  IMAD.MOV.U32 R3, RZ, RZ, R17 ;  /* 0x000000ffff037224 */ /* 0x000fe200078e0011 */
[----:B------:R-:W-:Y:S01]  /*03f0*/  LOP3.LUT R0, R10, 0x3, RZ, 0xc0, !PT ;  /* 0x000000030a007812 */ /* 0x000fe200078ec0ff */
[----:B0-----:R-:W-:-:S10]  /*0400*/  IMAD.U32 R7, RZ, RZ, UR4 ;  /* 0x00000004ff077e24 */ /* 0x001fd4000f8e00ff */
[----:B------:R-:W-:Y:S05]  /*0410*/  @!P0 BRA `(.L_x_3) ;  /* 0x0000000000d08947 */ /* 0x000fea0003800000 */
[----:B------:R-:W0:Y:S01]  /*0420*/  LDC.64 R4, c[0x0][0x398] ;  /* 0x0000e600ff047b82 */ /* 0x000e220000000a00 */
[----:B------:R-:W-:Y:S01]  /*0430*/  BSSY.RECONVERGENT B0, `(.L_x_4) ;  /* 0x0000031000007945 */ /* 0x000fe20003800200 */
[----:B------:R-:W-:Y:S01]  /*0440*/  LOP3.LUT R10, R10, 0x7ffffffc, RZ, 0xc0, !PT ;  /* 0x7ffffffc0a0a7812 */ /* 0x000fe200078ec0ff */
[----:B------:R-:W-:Y:S01]  /*0450*/  VIADD R11, R2, 0xffffffff ;  /* 0xffffffff020b7836 */ /* 0x000fe20000000000 */
[----:B------:R-:W-:Y:S01]  /*0460*/  SHF.R.S32.HI R12, RZ, 0x1f, R2 ;  /* 0x0000001fff0c7819 */ /* 0x000fe20000011402 */
[----:B------:R-:W-:Y:S02]  /*0470*/  IMAD.MOV.U32 R15, RZ, RZ, RZ ;  /* 0x000000ffff0f7224 */ /* 0x000fe400078e00ff */
[----:B------:R-:W-:Y:S02]  /*0480*/  IMAD.U32 R13, RZ, RZ, UR4 ;  /* 0x00000004ff0d7e24 */ /* 0x000fe4000f8e00ff */
[----:B------:R-:W-:-:S07]  /*0490*/  IMAD.MOV.U32 R3, RZ, RZ, R17 ;  /* 0x000000ffff037224 */ /* 0x000fce00078e0011 */
.L_x_5:
[----:B------:R-:W-:Y:S01]  /*04a0*/  SHF.R.S32.HI R14, RZ, 0x1f, R3 ;  /* 0x0000001fff0e7819 */ /* 0x000fe20000011403 */
[----:B------:R-:W-:Y:S01]  /*04b0*/  VIADD R15, R15, 0x4 ;  /* 0x000000040f0f7836 */ /* 0x000fe20000000000 */
[-C--:B-1----:R-:W-:Y:S02]  /*04c0*/  LEA.HI R6, R3, R3.reuse, RZ, 0x1 ;  /* 0x0000000303067211 */ /* 0x082fe400078f08ff */
[----:B------:R-:W-:Y:S02]  /*04d0*/  LEA.HI R8, R14, R3, RZ, 0x2 ;  /* 0x000000030e087211 */ /* 0x000fe400078f10ff */
[----:B------:R-:W-:Y:S02]  /*04e0*/  SHF.R.S32.HI R21, RZ, 0x1, R6 ;  /* 0x00000001ff157819 */ /* 0x000fe40000011406 */
[----:B------:R-:W-:Y:S02]  /*04f0*/  SHF.R.S32.HI R23, RZ, 0x2, R8 ;  /* 0x00000002ff177819 */ /* 0x000fe40000011408 */
[----:B------:R-:W-:-:S02]  /*0500*/  LEA.HI R7, R6, R21, RZ, 0x1 ;  /* 0x0000001506077211 */ /* 0x000fc400078f08ff */
[----:B------:R-:W-:Y:S02]  /*0510*/  LEA.HI R9, R8, R23, RZ, 0x1 ;  /* 0x0000001708097211 */ /* 0x000fe400078f08ff */
[----:B------:R-:W-:Y:S02]  /*0520*/  LOP3.LUT R8, R7, 0xfffffffe, RZ, 0xc0, !PT ;  /* 0xfffffffe07087812 */ /* 0x000fe400078ec0ff */
[----:B------:R-:W-:Y:S01]  /*0530*/  LOP3.LUT R20, R9, 0xfffffffe, RZ, 0xc0, !PT ;  /* 0xfffffffe09147812 */ /* 0x000fe200078ec0ff */
[----:B------:R-:W-:Y:S01]  /*0540*/  IMAD.IADD R9, R11, 0x1, R13 ;  /* 0x000000010b097824 */ /* 0x000fe200078e020d */
[----:B------:R-:W-:Y:S01]  /*0550*/  LEA.HI R25, R14, R3, RZ, 0x3 ;  /* 0x000000030e197211 */ /* 0x000fe200078f18ff */
[----:B------:R-:W-:Y:S01]  /*0560*/  IMAD.IADD R21, R21, 0x1, -R8 ;  /* 0x0000000115157824 */ /* 0x000fe200078e0a08 */
[----:B------:R-:W-:Y:S01]  /*0570*/  IADD3 R7, P0, PT, R2, R13, RZ ;  /* 0x0000000d02077210 */ /* 0x000fe20007f1e0ff */
[----:B------:R-:W-:Y:S01]  /*0580*/  IMAD.IADD R23, R23, 0x1, -R20 ;  /* 0x0000000117177824 */ /* 0x000fe200078e0a14 */
[----:B------:R-:W-:-:S02]  /*0590*/  SHF.R.S32.HI R20, RZ, 0x3, R25 ;  /* 0x00000003ff147819 */ /* 0x000fc40000011419 */
[----:B------:R-:W-:Y:S02]  /*05a0*/  LOP3.LUT R8, R6, 0xfffffffe, RZ, 0xc0, !PT ;  /* 0xfffffffe06087812 */ /* 0x000fe400078ec0ff */
[C---:B------:R-:W-:Y:S01]  /*05b0*/  LEA.HI.X.SX32 R24, R13.reuse, R12, 0x1, P0 ;  /* 0x0000000c0d187211 */ /* 0x040fe200000f0eff */
[----:B------:R-:W-:Y:S01]  /*05c0*/  VIADD R13, R13, 0xfffffffc ;  /* 0xfffffffc0d0d7836 */ /* 0x000fe20000000000 */
[----:B------:R-:W-:Y:S02]  /*05d0*/  LEA R6, P0, R7, UR36, 0x2 ;  /* 0x0000002407067c11 */ /* 0x000fe4000f8010ff */
[C---:B------:R-:W-:Y:S02]  /*05e0*/  R2UR UR4, R18.reuse ;  /* 0x00000000120472ca */ /* 0x040fe400000e0000 */
[----:B------:R-:W-:Y:S02]  /*05f0*/  R2UR UR5, R19 ;  /* 0x00000000130572ca */ /* 0x000fe400000e0000 */
[----:B------:R-:W-:-:S02]  /*0600*/  R2UR UR6, R18 ;  /* 0x00000000120672ca */ /* 0x000fc400000e0000 */
[C---:B------:R-:W-:Y:S02]  /*0610*/  R2UR UR7, R19.reuse ;  /* 0x00000000130772ca */ /* 0x040fe400000e0000 */
[C---:B------:R-:W-:Y:S02]  /*0620*/  R2UR UR8, R18.reuse ;  /* 0x00000000120872ca */ /* 0x040fe400000e0000 */
[----:B------:R-:W-:Y:S02]  /*0630*/  R2UR UR9, R19 ;  /* 0x00000000130972ca */ /* 0x000fe400000e0000 */
[----:B------:R-:W-:Y:S01]  /*0640*/  LEA.HI R22, R25, R20, RZ, 0x1 ;  /* 0x0000001419167211 */ /* 0x000fe200078f08ff */
[----:B------:R-:W-:Y:S01]  /*0650*/  IMAD.IADD R25, R3, 0x1, -R8 ;  /* 0x0000000103197824 */ /* 0x000fe200078e0a08 */
[----:B------:R-:W-:Y:S01]  /*0660*/  R2UR UR10, R18 ;  /* 0x00000000120a72ca */ /* 0x000fe200000e0000 */
[----:B0-----:R-:W-:Y:S01]  /*0670*/  IMAD.WIDE R8, R9, 0x4, R4 ;  /* 0x0000000409087825 */ /* 0x001fe200078e0204 */
[----:B------:R-:W-:-:S02]  /*0680*/  R2UR UR11, R19 ;  /* 0x00000000130b72ca */ /* 0x000fc400000e0000 */
[----:B------:R-:W-:Y:S02]  /*0690*/  LEA.HI.X R7, R7, UR37, R24, 0x2, P0 ;  /* 0x0000002507077c11 */ /* 0x000fe400080f1418 */
[----:B------:R-:W-:Y:S01]  /*06a0*/  ISETP.NE.AND P0, PT, R15, R10, PT ;  /* 0x0000000a0f00720c */ /* 0x000fe20003f05270 */
[----:B------:R1:W-:Y:S01]  /*06b0*/  STG.E desc[UR4][R8.64], R25 ;  /* 0x0000001908007986 */ /* 0x0003e2000c101904 */
[----:B------:R-:W-:Y:S02]  /*06c0*/  LOP3.LUT R27, R22, 0xfffffffe, RZ, 0xc0, !PT ;  /* 0xfffffffe161b7812 */ /* 0x000fe400078ec0ff */
[----:B------:R-:W-:Y:S01]  /*06d0*/  LEA.HI R3, R14, R3, RZ, 0x4 ;  /* 0x000000030e037211 */ /* 0x000fe200078f20ff */
[----:B------:R1:W-:Y:S02]  /*06e0*/  STG.E desc[UR6][R8.64+-0x4], R21 ;  /* 0xfffffc1508007986 */ /* 0x0003e4000c101906 */
[----:B------:R-:W-:Y:S01]  /*06f0*/  IMAD.IADD R27, R20, 0x1, -R27 ;  /* 0x00000001141b7824 */ /* 0x000fe200078e0a1b */
[----:B------:R-:W-:Y:S01]  /*0700*/  SHF.R.S32.HI R3, RZ, 0x4, R3 ;  /* 0x00000004ff037819 */ /* 0x000fe20000011403 */
[----:B------:R1:W-:Y:S04]  /*0710*/  STG.E desc[UR8][R8.64+-0x8], R23 ;  /* 0xfffff81708007986 */ /* 0x0003e8000c101908 */
[----:B------:R1:W-:Y:S01]  /*0720*/  STG.E desc[UR10][R6.64+-0x10], R27 ;  /* 0xfffff01b06007986 */ /* 0x0003e2000c10190a */
[----:B------:R-:W-:Y:S05]  /*0730*/  @P0 BRA `(.L_x_5) ;  /* 0xfffffffc00580947 */ /* 0x000fea000383ffff */
[----:B------:R-:W-:Y:S05]  /*0740*/  BSYNC.RECONVERGENT B0 ;  /* 0x0000000000007941 */ /* 0x000fea0003800200 */
.L_x_4:
[----:B-1----:R-:W-:-:S07]  /*0750*/  IMAD.MOV.U32 R7, RZ, RZ, R13 ;  /* 0x000000ffff077224 */ /* 0x002fce00078e000d */
.L_x_3:
[----:B------:R-:W-:-:S13]  /*0760*/  ISETP.NE.AND P0, PT, R0, RZ, PT ;  /* 0x000000ff0000720c */ /* 0x000fda0003f05270 */
[----:B------:R-:W-:Y:S05]  /*0770*/  @!P0 BRA `(.L_x_6) ;  /* 0x0000000000a48947 */ /* 0x000fea0003800000 */
[----:B------:R-:W0:Y:S01]  /*0780*/  LDCU UR4, c[0x0][0x3a8] ;  /* 0x00007500ff0477ac */ /* 0x000e220008000800 */
[----:B------:R-:W-:Y:S01]  /*0790*/  ISETP.NE.AND P0, PT, R0, 0x1, PT ;  /* 0x000000010000780c */ /* 0x000fe20003f05270 */
[----:B0-----:R-:W-:-:S04]  /*07a0*/  ULOP3.LUT UR4, UR4, 0x1, URZ, 0xc0, !UPT ;  /* 0x0000000104047892 */ /* 0x001fc8000f8ec0ff */
[----:B------:R-:W-:-:S08]  /*07b0*/  UISETP.NE.U32.AND UP0, UPT, UR4, 0x1, UPT ;  /* 0x000000010400788c */ /* 0x000fd0000bf05070 */
[----:B------:R-:W-:Y:S05]  /*07c0*/  @!P0 BRA `(.L_x_7) ;  /* 0x00000000005c8947 */ /* 0x000fea0003800000 */
[----:B------:R-:W0:Y:S01]  /*07d0*/  LDCU.64 UR4, c[0x0][0x398] ;  /* 0x00007300ff0477ac */ /* 0x000e220008000a00 */
[----:B------:R-:W-:Y:S02]  /*07e0*/  LEA.HI R5, R3, R3, RZ, 0x1 ;  /* 0x0000000303057211 */ /* 0x000fe400078f08ff */
[----:B------:R-:W-:Y:S02]  /*07f0*/  SHF.R.S32.HI R4, RZ, 0x1f, R2 ;  /* 0x0000001fff047819 */ /* 0x000fe40000011402 */
[----:B------:R-:W-:Y:S02]  /*0800*/  SHF.R.S32.HI R8, RZ, 0x1, R5 ;  /* 0x00000001ff087819 */ /* 0x000fe40000011405 */
[----:B------:R-:W-:Y:S02]  /*0810*/  IADD3 R10, P0, PT, R2, R7, RZ ;  /* 0x00000007020a7210 */ /* 0x000fe40007f1e0ff */
[----:B------:R-:W-:Y:S02]  /*0820*/  LEA.HI R9, R5, R8, RZ, 0x1 ;  /* 0x0000000805097211 */ /* 0x000fe400078f08ff */
[----:B------:R-:W-:-:S02]  /*0830*/  R2UR UR6, R18 ;  /* 0x00000000120672ca */ /* 0x000fc400000e0000 */
[C---:B------:R-:W-:Y:S02]  /*0840*/  R2UR UR7, R19.reuse ;  /* 0x00000000130772ca */ /* 0x040fe400000e0000 */
[----:B------:R-:W-:Y:S02]  /*0850*/  R2UR UR8, R18 ;  /* 0x00000000120872ca */ /* 0x000fe400000e0000 */
[----:B------:R-:W-:Y:S02]  /*0860*/  R2UR UR9, R19 ;  /* 0x00000000130972ca */ /* 0x000fe400000e0000 */
[C---:B------:R-:W-:Y:S01]  /*0870*/  LEA.HI.X.SX32 R13, R7.reuse, R4, 0x1, P0 ;  /* 0x00000004070d7211 */ /* 0x040fe200000f0eff */
[----:B------:R-:W-:Y:S01]  /*0880*/  VIADD R7, R7, 0xfffffffe ;  /* 0xfffffffe07077836 */ /* 0x000fe20000000000 */
[----:B------:R-:W-:Y:S02]  /*0890*/  LOP3.LUT R6, R5, 0xfffffffe, RZ, 0xc0, !PT ;  /* 0xfffffffe05067812 */ /* 0x000fe400078ec0ff */
[----:B------:R-:W-:-:S02]  /*08a0*/  LOP3.LUT R11, R9, 0xfffffffe, RZ, 0xc0, !PT ;  /* 0xfffffffe090b7812 */ /* 0x000fc400078ec0ff */
[----:B0-----:R-:W-:Y:S01]  /*08b0*/  LEA R4, P0, R10, UR4, 0x2 ;  /* 0x000000040a047c11 */ /* 0x001fe2000f8010ff */
[----:B------:R-:W-:Y:S01]  /*08c0*/  IMAD.IADD R9, R3, 0x1, -R6 ;  /* 0x0000000103097824 */ /* 0x000fe200078e0a06 */
[----:B------:R-:W-:Y:S01]  /*08d0*/  SHF.R.S32.HI R6, RZ, 0x1f, R3 ;  /* 0x0000001fff067819 */ /* 0x000fe20000011403 */
[----:B------:R-:W-:Y:S01]  /*08e0*/  IMAD.IADD R11, R8, 0x1, -R11 ;  /* 0x00000001080b7824 */ /* 0x000fe200078e0a0b */
[----:B------:R-:W-:Y:S02]  /*08f0*/  LEA.HI.X R5, R10, UR5, R13, 0x2, P0 ;  /* 0x000000050a057c11 */ /* 0x000fe400080f140d */
[----:B------:R-:W-:-:S03]  /*0900*/  LEA.HI R6, R6, R3, RZ, 0x2 ;  /* 0x0000000306067211 */ /* 0x000fc600078f10ff */
[----:B------:R0:W-:Y:S01]  /*0910*/  STG.E desc[UR6][R4.64+-0x4], R9 ;  /* 0xfffffc0904007986 */ /* 0x0001e2000c101906 */
[----:B------:R-:W-:-:S03]  /*0920*/  SHF.R.S32.HI R3, RZ, 0x2, R6 ;  /* 0x00000002ff037819 */ /* 0x000fc60000011406 */
[----:B------:R0:W-:Y:S04]  /*0930*/  STG.E desc[UR8][R4.64+-0x8], R11 ;  /* 0xfffff80b04007986 */ /* 0x0001e8000c101908 */
.L_x_7:
[----:B------:R-:W-:Y:S05]  /*0940*/  BRA.U UP0, `(.L_x_6) ;  /* 0x0000000100307547 */ /* 0x000fea000b800000 */
[----:B------:R-:W1:Y:S01]  /*0950*/  LDCU.64 UR4, c[0x0][0x398] ;  /* 0x00007300ff0477ac */ /* 0x000e620008000a00 */
[----:B0-----:R-:W-:Y:S02]  /*0960*/  SHF.R.S32.HI R4, RZ, 0x1f, R2 ;  /* 0x0000001fff047819 */ /* 0x001fe40000011402 */
[----:B------:R-:W-:Y:S02]  /*0970*/  IADD3 R8, P0, PT, R2, R7, RZ ;  /* 0x0000000702087210 */ /* 0x000fe40007f1e0ff */
[----:B------:R-:W-:Y:S02]  /*0980*/  LEA.HI R5, R3, R3, RZ, 0x1 ;  /* 0x0000000303057211 */ /* 0x000fe400078f08ff */
[----:B------:R-:W-:Y:S02]  /*0990*/  R2UR UR6, R18 ;  /* 0x00000000120672ca */ /* 0x000fe400000e0000 */
[----:B------:R-:W-:Y:S02]  /*09a0*/  R2UR UR7, R19 ;  /* 0x00000000130772ca */ /* 0x000fe400000e0000 */
[----:B------:R-:W-:-:S02]  /*09b0*/  LEA.HI.X.SX32 R7, R7, R4, 0x1, P0 ;  /* 0x0000000407077211 */ /* 0x000fc400000f0eff */
[----:B------:R-:W-:Y:S02]  /*09c0*/  LOP3.LUT R6, R5, 0xfffffffe, RZ, 0xc0, !PT ;  /* 0xfffffffe05067812 */ /* 0x000fe400078ec0ff */
[----:B-1----:R-:W-:-:S03]  /*09d0*/  LEA R4, P0, R8, UR4, 0x2 ;  /* 0x0000000408047c11 */ /* 0x002fc6000f8010ff */
[----:B------:R-:W-:Y:S01]  /*09e0*/  IMAD.IADD R3, R3, 0x1, -R6 ;  /* 0x0000000103037824 */ /* 0x000fe200078e0a06 */
[----:B------:R-:W-:-:S05]  /*09f0*/  LEA.HI.X R5, R8, UR5, R7, 0x2, P0 ;  /* 0x0000000508057c11 */ /* 0x000fca00080f1407 */
[----:B------:R1:W-:Y:S04]  /*0a00*/  STG.E desc[UR6][R4.64+-0x4], R3 ;  /* 0xfffffc0304007986 */ /* 0x0003e8000c101906 */
.L_x_6:
[----:B01----:R-:W0:Y:S01]  /*0a10*/  LDC R4, c[0x0][0x3a8] ;  /* 0x0000ea00ff047b82 */ /* 0x003e220000000800 */
[----:B------:R-:W-:Y:S01]  /*0a20*/  IMAD.MOV.U32 R3, RZ, RZ, RZ ;  /* 0x000000ffff037224 */ /* 0x000fe200078e00ff */
[C---:B0-----:R-:W-:Y:S02]  /*0a30*/  ISETP.GE.U32.AND P0, PT, R4.reuse, 0x10, PT ;  /* 0x000000100400780c */ /* 0x041fe40003f06070 */
[----:B------:R-:W-:-:S04]  /*0a40*/  LOP3.LUT R10, R4, 0xf, RZ, 0xc0, !PT ;  /* 0x0000000f040a7812 */ /* 0x000fc800078ec0ff */
[----:B------:R-:W-:-:S07]  /*0a50*/  ISETP.NE.AND P1, PT, R10, RZ, PT ;  /* 0x000000ff0a00720c */ /* 0x000fce0003f25270 */
[----:B------:R-:W-:Y:S06]  /*0a60*/  @!P0 BRA `(.L_x_8) ;  /* 0x0000000000c08947 */ /* 0x000fec0003800000 */
[----:B------:R-:W-:Y:S01]  /*0a70*/  BSSY.RECONVERGENT B0, `(.L_x_8) ;  /* 0x000002f000007945 */ /* 0x000fe20003800200 */
[----:B------:R-:W-:Y:S01]  /*0a80*/  LOP3.LUT R3, R4, 0x7ffffff0, RZ, 0xc0, !PT ;  /* 0x7ffffff004037812 */ /* 0x000fe200078ec0ff */
[----:B------:R-:W-:-:S07]  /*0a90*/  IMAD.MOV.U32 R8, RZ, RZ, RZ ;  /* 0x000000ffff087224 */ /* 0x000fce00078e00ff */
.L_x_9:
[----:B0-----:R-:W0:Y:S01]  /*0aa0*/  LDC.64 R4, c[0x0][0x398] ;  /* 0x0000e600ff047b82 */ /* 0x001e220000000a00 */
[----:B------:R-:W-:Y:S01]  /*0ab0*/  R2UR UR4, R18 ;  /* 0x00000000120472ca */ /* 0x000fe200000e0000 */
[----:B------:R-:W-:Y:S01]  /*0ac0*/  IMAD.IADD R9, R2, 0x1, R8 ;  /* 0x0000000102097824 */ /* 0x000fe200078e0208 */
[----:B------:R-:W-:-:S05]  /*0ad0*/  R2UR UR5, R19 ;  /* 0x00000000130572ca */ /* 0x000fca00000e0000 */
[----:B------:R-:W1:Y:S01]  /*0ae0*/  LDC.64 R6, c[0x0][0x3a0] ;  /* 0x0000e800ff067b82 */ /* 0x000e620000000a00 */
[----:B0-----:R-:W-:-:S07]  /*0af0*/  IMAD.WIDE R4, R9, 0x4, R4 ;  /* 0x0000000409047825 */ /* 0x001fce00078e0204 */
[----:B------:R-:W2:Y:S01]  /*0b00*/  LDG.E R11, desc[UR4][R4.64] ;  /* 0x00000004040b7981 */ /* 0x000ea2000c1e1900 */
[----:B------:R-:W-:Y:S02]  /*0b10*/  R2UR UR6, R18 ;  /* 0x00000000120672ca */ /* 0x000fe400000e0000 */
[----:B------:R-:W-:Y:S01]  /*0b20*/  R2UR UR7, R19 ;  /* 0x00000000130772ca */ /* 0x000fe200000e0000 */
[----:B-1----:R-:W-:-:S05]  /*0b30*/  IMAD.WIDE R6, R9, 0x4, R6 ;  /* 0x0000000409067825 */ /* 0x002fca00078e0206 */
[----:B--2---:R0:W-:Y:S07]  /*0b40*/  STG.E desc[UR4][R6.64], R11 ;  /* 0x0000000b06007986 */ /* 0x0041ee000c101904 */
[----:B------:R-:W2:Y:S04]  /*0b50*/  LDG.E R9, desc[UR6][R4.64+0x4] ;  /* 0x0000040604097981 */ /* 0x000ea8000c1e1900 */
[----:B--2---:R1:W-:Y:S04]  /*0b60*/  STG.E desc[UR4][R6.64+0x4], R9 ;  /* 0x0000040906007986 */ /* 0x0043e8000c101904 */
[----:B------:R-:W2:Y:S04]  /*0b70*/  LDG.E R13, desc[UR6][R4.64+0x8] ;  /* 0x00000806040d7981 */ /* 0x000ea8000c1e1900 */
[----:B--2---:R2:W-:Y:S04]  /*0b80*/  STG.E desc[UR4][R6.64+0x8], R13 ;  /* 0x0000080d06007986 */ /* 0x0045e8000c101904 */
[----:B------:R-:W3:Y:S04]  /*0b90*/  LDG.E R15, desc[UR6][R4.64+0xc] ;  /* 0x00000c06040f7981 */ /* 0x000ee8000c1e1900 */
[----:B---3--:R3:W-:Y:S04]  /*0ba0*/  STG.E desc[UR4][R6.64+0xc], R15 ;  /* 0x00000c0f06007986 */ /* 0x0087e8000c101904 */
[----:B0-----:R-:W4:Y:S04]  /*0bb0*/  LDG.E R11, desc[UR6][R4.64+0x10] ;  /* 0x00001006040b7981 */ /* 0x001f28000c1e1900 */
[----:B----4-:R0:W-:Y:S04]  /*0bc0*/  STG.E desc[UR4][R6.64+0x10], R11 ;  /* 0x0000100b06007986 */ /* 0x0101e8000c101904 */
[----:B-1----:R-:W4:Y:S04]  /*0bd0*/  LDG.E R9, desc[UR6][R4.64+0x14] ;  /* 0x0000140604097981 */ /* 0x002f28000c1e1900 */
[----:B----4-:R1:W-:Y:S04]  /*0be0*/  STG.E desc[UR4][R6.64+0x14], R9 ;  /* 0x0000140906007986 */ /* 0x0103e8000c101904 */
[----:B--2---:R-:W2:Y:S04]  /*0bf0*/  LDG.E R13, desc[UR6][R4.64+0x18] ;  /* 0x00001806040d7981 */ /* 0x004ea8000c1e1900 */
[----:B--2---:R2:W-:Y:S04]  /*0c00*/  STG.E desc[UR4][R6.64+0x18], R13 ;  /* 0x0000180d06007986 */ /* 0x0045e8000c101904 */
[----:B---3--:R-:W3:Y:S04]  /*0c10*/  LDG.E R15, desc[UR6][R4.64+0x1c] ;  /* 0x00001c06040f7981 */ /* 0x008ee8000c1e1900 */
        /* <DEDUP_REMOVED lines=13> */
[----:B--2---:R-:W2:Y:S01]  /*0cf0*/  LDG.E R13, desc[UR6][R4.64+0x38] ;  /* 0x00003806040d7981 */ /* 0x004ea2000c1e1900 */
[----:B------:R-:W-:-:S05]  /*0d00*/  VIADD R8, R8, 0x10 ;  /* 0x0000001008087836 */ /* 0x000fca0000000000 */
[----:B------:R-:W-:Y:S01]  /*0d10*/  ISETP.NE.AND P0, PT, R8, R3, PT ;  /* 0x000000030800720c */ /* 0x000fe20003f05270 */
[----:B--2---:R0:W-:Y:S04]  /*0d20*/  STG.E desc[UR4][R6.64+0x38], R13 ;  /* 0x0000380d06007986 */ /* 0x0041e8000c101904 */
[----:B---3--:R-:W2:Y:S04]  /*0d30*/  LDG.E R15, desc[UR6][R4.64+0x3c] ;  /* 0x00003c06040f7981 */ /* 0x008ea8000c1e1900 */
[----:B--2---:R0:W-:Y:S04]  /*0d40*/  STG.E desc[UR4][R6.64+0x3c], R15 ;  /* 0x00003c0f06007986 */ /* 0x0041e8000c101904 */
[----:B------:R-:W-:Y:S05]  /*0d50*/  @P0 BRA `(.L_x_9) ;  /* 0xfffffffc00500947 */ /* 0x000fea000383ffff */
[----:B------:R-:W-:Y:S05]  /*0d60*/  BSYNC.RECONVERGENT B0 ;  /* 0x0000000000007941 */ /* 0x000fea0003800200 */
.L_x_8:
[----:B------:R-:W-:Y:S04]  /*0d70*/  BSSY.RECONVERGENT B0, `(.L_x_2) ;  /* 0x0000046000007945 */ /* 0x000fe80003800200 */
[----:B------:R-:W-:Y:S05]  /*0d80*/  @!P1 BRA `(.L_x_10) ;  /* 0x0000000400109947 */ /* 0x000fea0003800000 */
[----:B------:R-:W1:Y:S01]  /*0d90*/  LDCU UR4, c[0x0][0x3a8] ;  /* 0x00007500ff0477ac */ /* 0x000e620008000800 */
[----:B------:R-:W-:Y:S01]  /*0da0*/  ISETP.GE.U32.AND P0, PT, R10, 0x8, PT ;  /* 0x000000080a00780c */ /* 0x000fe20003f06070 */
[----:B-1----:R-:W-:-:S04]  /*0db0*/  ULOP3.LUT UR4, UR4, 0x7, URZ, 0xc0, !UPT ;  /* 0x0000000704047892 */ /* 0x002fc8000f8ec0ff */
[----:B------:R-:W-:-:S08]  /*0dc0*/  UISETP.NE.AND UP0, UPT, UR4, URZ, UPT ;  /* 0x000000ff0400728c */ /* 0x000fd0000bf05270 */
[----:B------:R-:W-:Y:S05]  /*0dd0*/  @!P0 BRA `(.L_x_11) ;  /* 0x0000000000688947 */ /* 0x000fea0003800000 */
[----:B------:R-:W1:Y:S01]  /*0de0*/  LDC.64 R4, c[0x0][0x398] ;  /* 0x0000e600ff047b82 */ /* 0x000e620000000a00 */
[----:B------:R-:W-:Y:S01]  /*0df0*/  R2UR UR6, R18 ;  /* 0x00000000120672ca */ /* 0x000fe200000e0000 */
[----:B0-----:R-:W-:Y:S01]  /*0e00*/  IMAD.IADD R9, R2, 0x1, R3 ;  /* 0x0000000102097824 */ /* 0x001fe200078e0203 */
[----:B------:R-:W-:-:S05]  /*0e10*/  R2UR UR7, R19 ;  /* 0x00000000130772ca */ /* 0x000fca00000e0000 */
[----:B------:R-:W0:Y:S01]  /*0e20*/  LDC.64 R6, c[0x0][0x3a0] ;  /* 0x0000e800ff067b82 */ /* 0x000e220000000a00 */
[----:B-1----:R-:W-:-:S07]  /*0e30*/  IMAD.WIDE R4, R9, 0x4, R4 ;  /* 0x0000000409047825 */ /* 0x002fce00078e0204 */
[----:B------:R-:W2:Y:S01]  /*0e40*/  LDG.E R11, desc[UR6][R4.64] ;  /* 0x00000006040b7981 */ /* 0x000ea2000c1e1900 */
[----:B------:R-:W-:Y:S02]  /*0e50*/  R2UR UR8, R18 ;  /* 0x00000000120872ca */ /* 0x000fe400000e0000 */
[----:B------:R-:W-:Y:S01]  /*0e60*/  R2UR UR9, R19 ;  /* 0x00000000130972ca */ /* 0x000fe200000e0000 */
[----:B0-----:R-:W-:-:S05]  /*0e70*/  IMAD.WIDE R6, R9, 0x4, R6 ;  /* 0x0000000409067825 */ /* 0x001fca00078e0206 */
        /* <DEDUP_REMOVED lines=9> */
[----:B-1----:R-:W5:Y:S04]  /*0f10*/  LDG.E R9, desc[UR8][R4.64+0x14] ;  /* 0x0000140804097981 */ /* 0x002f68000c1e1900 */
[----:B-----5:R4:W-:Y:S04]  /*0f20*/  STG.E desc[UR6][R6.64+0x14], R9 ;  /* 0x0000140906007986 */ /* 0x0209e8000c101906 */
[----:B--2---:R-:W2:Y:S04]  /*0f30*/  LDG.E R13, desc[UR8][R4.64+0x18] ;  /* 0x00001808040d7981 */ /* 0x004ea8000c1e1900 */
[----:B--2---:R4:W-:Y:S04]  /*0f40*/  STG.E desc[UR6][R6.64+0x18], R13 ;  /* 0x0000180d06007986 */ /* 0x0049e8000c101906 */
[----:B---3--:R-:W2:Y:S01]  /*0f50*/  LDG.E R15, desc[UR8][R4.64+0x1c] ;  /* 0x00001c08040f7981 */ /* 0x008ea2000c1e1900 */
[----:B------:R-:W-:-:S03]  /*0f60*/  VIADD R3, R3, 0x8 ;  /* 0x0000000803037836 */ /* 0x000fc60000000000 */
[----:B--2---:R4:W-:Y:S04]  /*0f70*/  STG.E desc[UR6][R6.64+0x1c], R15 ;  /* 0x00001c0f06007986 */ /* 0x0049e8000c101906 */
.L_x_11:
[----:B------:R-:W-:Y:S05]  /*0f80*/  BRA.U !UP0, `(.L_x_10) ;  /* 0x0000000108907547 */ /* 0x000fea000b800000 */
[----:B------:R-:W-:Y:S01]  /*0f90*/  UISETP.GE.U32.AND UP0, UPT, UR4, 0x4, UPT ;  /* 0x000000040400788c */ /* 0x000fe2000bf06070 */
[----:B------:R-:W-:-:S08]  /*0fa0*/  ISETP.NE.AND P0, PT, R0, RZ, PT ;  /* 0x000000ff0000720c */ /* 0x000fd00003f05270 */
[----:B------:R-:W-:Y:S05]  /*0fb0*/  BRA.U !UP0, `(.L_x_12) ;  /* 0x0000000108487547 */ /* 0x000fea000b800000 */
[----:B------:R-:W1:Y:S01]  /*0fc0*/  LDC.64 R4, c[0x0][0x398] ;  /* 0x0000e600ff047b82 */ /* 0x000e620000000a00 */
[----:B------:R-:W-:Y:S01]  /*0fd0*/  R2UR UR4, R18 ;  /* 0x00000000120472ca */ /* 0x000fe200000e0000 */
[----:B0---4-:R-:W-:Y:S01]  /*0fe0*/  IMAD.IADD R11, R2, 0x1, R3 ;  /* 0x00000001020b7824 */ /* 0x011fe200078e0203 */
        /* <DEDUP_REMOVED lines=12> */
[----:B------:R-:W2:Y:S01]  /*10b0*/  LDG.E R15, desc[UR6][R4.64+0xc] ;  /* 0x00000c06040f7981 */ /* 0x000ea2000c1e1900 */
[----:B------:R-:W-:-:S03]  /*10c0*/  VIADD R3, R3, 0x4 ;  /* 0x0000000403037836 */ /* 0x000fc60000000000 */
[----:B--2---:R1:W-:Y:S04]  /*10d0*/  STG.E desc[UR4][R6.64+0xc], R15 ;  /* 0x00000c0f06007986 */ /* 0x0043e8000c101904 */
.L_x_12:
[----:B------:R-:W-:Y:S05]  /*10e0*/  @!P0 BRA `(.L_x_10) ;  /* 0x0000000000388947 */ /* 0x000fea0003800000 */
[----:B01--4-:R-:W0:Y:S01]  /*10f0*/  LDC.64 R10, c[0x0][0x3a0] ;  /* 0x0000e800ff0a7b82 */ /* 0x013e220000000a00 */
[----:B------:R-:W-:-:S07]  /*1100*/  IMAD.MOV.U32 R13, RZ, RZ, RZ ;  /* 0x000000ffff0d7224 */ /* 0x000fce00078e00ff */
[----:B------:R-:W1:Y:S02]  /*1110*/  LDC.64 R8, c[0x0][0x398] ;  /* 0x0000e600ff087b82 */ /* 0x000e640000000a00 */
.L_x_13:
[----:B------:R-:W-:Y:S01]  /*1120*/  R2UR UR4, R18 ;  /* 0x00000000120472ca */ /* 0x000fe200000e0000 */
[----:B--2---:R-:W-:Y:S01]  /*1130*/  IMAD.IADD R7, R2, 0x1, R3 ;  /* 0x0000000102077824 */ /* 0x004fe200078e0203 */
[----:B------:R-:W-:-:S03]  /*1140*/  R2UR UR5, R19 ;  /* 0x00000000130572ca */ /* 0x000fc600000e0000 */
[----:B-1----:R-:W-:-:S10]  /*1150*/  IMAD.WIDE R4, R7, 0x4, R8 ;  /* 0x0000000407047825 */ /* 0x002fd400078e0208 */
[----:B------:R-:W2:Y:S01]  /*1160*/  LDG.E R5, desc[UR4][R4.64] ;  /* 0x0000000404057981 */ /* 0x000ea2000c1e1900 */
[----:B------:R-:W-:Y:S02]  /*1170*/  VIADD R13, R13, 0x1 ;  /* 0x000000010d0d7836 */ /* 0x000fe40000000000 */
[----:B0-----:R-:W-:-:S03]  /*1180*/  IMAD.WIDE R6, R7, 0x4, R10 ;  /* 0x0000000407067825 */ /* 0x001fc600078e020a */
[----:B------:R-:W-:Y:S01]  /*1190*/  ISETP.NE.AND P0, PT, R13, R0, PT ;  /* 0x000000000d00720c */ /* 0x000fe20003f05270 */
[----:B------:R-:W-:Y:S01]  /*11a0*/  VIADD R3, R3, 0x1 ;  /* 0x0000000103037836 */ /* 0x000fe20000000000 */
[----:B--2---:R2:W-:Y:S11]  /*11b0*/  STG.E desc[UR4][R6.64], R5 ;  /* 0x0000000506007986 */ /* 0x0045f6000c101904 */
[----:B------:R-:W-:Y:S05]  /*11c0*/  @P0 BRA `(.L_x_13) ;  /* 0xfffffffc00d40947 */ /* 0x000fea000383ffff */
.L_x_10:
[----:B------:R-:W-:Y:S05]  /*11d0*/  BSYNC.RECONVERGENT B0 ;  /* 0x0000000000007941 */ /* 0x000fea0003800200 */
.L_x_2:
[----:B------:R-:W3:Y:S01]  /*11e0*/  LDC R18, c[0x0][0x3a8] ;  /* 0x0000ea00ff127b82 */ /* 0x000ee20000000800 */
[----:B------:R-:W5:Y:S01]  /*11f0*/  LDCU UR6, c[0x0][0x390] ;  /* 0x00007200ff0677ac */ /* 0x000f620008000800 */
[----:B------:R-:W-:-:S06]  /*1200*/  UMOV UR4, 0x400 ;  /* 0x0000040000047882 */ /* 0x000fcc0000000000 */
[----:B------:R-:W0:Y:S08]  /*1210*/  S2UR UR5, SR_CgaCtaId ;  /* 0x00000000000579c3 */ /* 0x000e300000008800 */
[----:B------:R-:W1:Y:S01]  /*1220*/  LDC.64 R24, c[0x0][0x3a0] ;  /* 0x0000e800ff187b82 */ /* 0x000e620000000a00 */
[----:B-----5:R-:W-:-:S07]  /*1230*/  VIADD R3, R2, UR6 ;  /* 0x0000000602037c36 */ /* 0x020fce0008000000 */
[----:B------:R-:W5:Y:S01]  /*1240*/  LDC.64 R22, c[0x0][0x398] ;  /* 0x0000e600ff167b82 */ /* 0x000f620000000a00 */
[----:B---3--:R-:W-:Y:S01]  /*1250*/  ISETP.GE.AND P0, PT, R18, 0x1, PT ;  /* 0x000000011200780c */ /* 0x008fe20003f06270 */
[----:B0-----:R-:W-:-:S06]  /*1260*/  ULEA UR4, UR5, UR4, 0x18 ;  /* 0x0000000405047291 */ /* 0x001fcc000f8ec0ff */
[----:B------:R-:W-:Y:S01]  /*1270*/  LEA R16, R16, UR4, 0x4 ;  /* 0x0000000410107c11 */ /* 0x000fe2000f8e20ff */
[----:B-1----:R-:W-:-:S04]  /*1280*/  IMAD.WIDE R24, R3, 0x4, R24 ;  /* 0x0000000403187825 */ /* 0x002fc800078e0218 */
[----:B-----5:R-:W-:Y:S01]  /*1290*/  IMAD.WIDE R22, R3, 0x4, R22 ;  /* 0x0000000403167825 */ /* 0x020fe200078e0216 */
[----:B------:R-:W-:Y:S06]  /*12a0*/  @!P0 BRA `(.L_x_14) ;  /* 0x0000000c00bc8947 */ /* 0x000fec0003800000 */
[C---:B------:R-:W-:Y:S01]  /*12b0*/  LOP3.LUT R20, R18.reuse, 0x7ffffff0, RZ, 0xc0, !PT ;  /* 0x7ffffff012147812 */ /* 0x040fe200078ec0ff */
[----:B------:R-:W-:Y:S01]  /*12c0*/  IMAD R19, R17, R18, R18 ;  /* 0x0000001211137224 */ /* 0x000fe200078e0212 */
[----:B------:R-:W-:Y:S01]  /*12d0*/  BSSY.RECONVERGENT B0, `(.L_x_15) ;  /* 0x00000eb000007945 */ /* 0x000fe20003800200 */
[C---:B------:R-:W-:Y:S01]  /*12e0*/  LOP3.LUT R0, R18.reuse, 0xf, RZ, 0xc0, !PT ;  /* 0x0000000f12007812 */ /* 0x040fe200078ec0ff */
[----:B----4-:R-:W-:Y:S01]  /*12f0*/  IMAD.MOV.U32 R9, RZ, RZ, RZ ;  /* 0x000000ffff097224 */ /* 0x010fe200078e00ff */
[C---:B------:R-:W-:Y:S01]  /*1300*/  LOP3.LUT R3, R18.reuse, 0x7, RZ, 0xc0, !PT ;  /* 0x0000000712037812 */ /* 0x040fe200078ec0ff */
[----:B------:R-:W-:Y:S01]  /*1310*/  VIADD R19, R19, 0xffffffff ;  /* 0xffffffff13137836 */ /* 0x000fe20000000000 */
[----:B------:R-:W-:Y:S01]  /*1320*/  PLOP3.LUT P0, PT, PT, PT, PT, 0x80, 0x8 ;  /* 0x000000000008781c */ /* 0x000fe20003f0f070 */
[----:B------:R-:W-:Y:S01]  /*1330*/  IMAD.MOV R20, RZ, RZ, -R20 ;  /* 0x000000ffff147224 */ /* 0x000fe200078e0a14 */
[----:B------:R-:W-:-:S11]  /*1340*/  LOP3.LUT R18, R18, 0x3, RZ, 0xc0, !PT ;  /* 0x0000000312127812 */ /* 0x000fd600078ec0ff */
.L_x_21:
[----:B0-2---:R-:W0:Y:S01]  /*1350*/  LDC.64 R4, c[0x0][0x358] ;  /* 0x0000d600ff047b82 */ /* 0x005e220000000a00 */
[----:B------:R-:W1:Y:S01]  /*1360*/  LDCU UR4, c[0x0][0x3a8] ;  /* 0x00007500ff0477ac */ /* 0x000e620008000800 */
[----:B------:R-:W-:Y:S01]  /*1370*/  PLOP3.LUT P1, PT, P0, PT, PT, 0x80, 0x8 ;  /* 0x000000000008781c */ /* 0x000fe2000072f070 */
[----:B------:R-:W-:Y:S01]  /*1380*/  IMAD.MOV.U32 R12, RZ, RZ, RZ ;  /* 0x000000ffff0c7224 */ /* 0x000fe200078e00ff */
[----:B------:R-:W-:Y:S01]  /*1390*/  ISETP.NE.AND P2, PT, R0, RZ, PT ;  /* 0x000000ff0000720c */ /* 0x000fe20003f45270 */
[----:B------:R-:W2:Y:S01]  /*13a0*/  LDCU UR5, c[0x0][0x3a8] ;  /* 0x00007500ff0577ac */ /* 0x000ea20008000800 */
[----:B------:R-:W-:Y:S01]  /*13b0*/  SHF.R.S32.HI R10, RZ, 0x1f, R2 ;  /* 0x0000001fff0a7819 */ /* 0x000fe20000011402 */
[----:B------:R-:W-:Y:S01]  /*13c0*/  IMAD.MOV.U32 R7, RZ, RZ, 0x1 ;  /* 0x00000001ff077424 */ /* 0x000fe200078e00ff */
[----:B-1----:R-:W-:Y:S01]  /*13d0*/  UISETP.GE.U32.AND UP0, UPT, UR4, 0x10, UPT ;  /* 0x000000100400788c */ /* 0x002fe2000bf06070 */
[----:B--2---:R-:W-:Y:S01]  /*13e0*/  IMAD.U32 R13, RZ, RZ, UR5 ;  /* 0x00000005ff0d7e24 */ /* 0x004fe2000f8e00ff */
[----:B0-----:R-:W-:-:S02]  /*13f0*/  R2UR UR6, R4 ;  /* 0x00000000040672ca */ /* 0x001fc400000e0000 */
[----:B------:R-:W-:-:S13]  /*1400*/  R2UR UR7, R5 ;  /* 0x00000000050772ca */ /* 0x000fda00000e0000 */
[----:B------:R0:W-:Y:S01]  /*1410*/  STG.E desc[UR6][R24.64], R9 ;  /* 0x0000000918007986 */ /* 0x0001e2000c101906 */
[----:B------:R-:W-:Y:S05]  /*1420*/  BRA.U !UP0, `(.L_x_16) ;  /* 0x0000000508347547 */ /* 0x000fea000b800000 */
[----:B------:R-:W-:Y:S01]  /*1430*/  BSSY.RECONVERGENT B1, `(.L_x_16) ;  /* 0x000004c000017945 */ /* 0x000fe20003800200 */
[----:B------:R-:W-:Y:S02]  /*1440*/  IMAD.MOV.U32 R12, RZ, RZ, RZ ;  /* 0x000000ffff0c7224 */ /* 0x000fe400078e00ff */
[----:B------:R-:W-:Y:S02]  /*1450*/  IMAD.MOV.U32 R7, RZ, RZ, 0x1 ;  /* 0x00000001ff077424 */ /* 0x000fe400078e00ff */
[----:B------:R-:W-:Y:S02]  /*1460*/  IMAD.MOV.U32 R11, RZ, RZ, R19 ;  /* 0x000000ffff0b7224 */ /* 0x000fe400078e0013 */
[----:B------:R-:W-:Y:S02]  /*1470*/  IMAD.MOV.U32 R6, RZ, RZ, R20 ;  /* 0x000000ffff067224 */ /* 0x000fe400078e0014 */
[----:B------:R-:W-:-:S07]  /*1480*/  IMAD.U32 R13, RZ, RZ, UR5 ;  /* 0x00000005ff0d7e24 */ /* 0x000fce000f8e00ff */
.L_x_17:
[----:B0-----:R-:W0:Y:S01]  /*1490*/  LDC.64 R8, c[0x0][0x3a0] ;  /* 0x0000e800ff087b82 */ /* 0x001e220000000a00 */
[C---:B------:R-:W-:Y:S02]  /*14a0*/  R2UR UR4, R4.reuse ;  /* 0x00000000040472ca */ /* 0x040fe400000e0000 */
[C---:B------:R-:W-:Y:S02]  /*14b0*/  R2UR UR5, R5.reuse ;  /* 0x00000000050572ca */ /* 0x040fe400000e0000 */
[C---:B------:R-:W-:Y:S02]  /*14c0*/  R2UR UR6, R4.reuse ;  /* 0x00000000040672ca */ /* 0x040fe400000e0000 */
[C---:B------:R-:W-:Y:S02]  /*14d0*/  R2UR UR7, R5.reuse ;  /* 0x00000000050772ca */ /* 0x040fe400000e0000 */
[----:B------:R-:W-:Y:S02]  /*14e0*/  R2UR UR8, R4 ;  /* 0x00000000040872ca */ /* 0x000fe400000e0000 */
[----:B------:R-:W-:Y:S01]  /*14f0*/  R2UR UR9, R5 ;  /* 0x00000000050972ca */ /* 0x000fe200000e0000 */
[----:B0-----:R-:W-:-:S05]  /*1500*/  IMAD.WIDE R8, R11, 0x4, R8 ;  /* 0x000000040b087825 */ /* 0x001fca00078e0208 */
[----:B------:R-:W2:Y:S04]  /*1510*/  LDG.E R15, desc[UR4][R8.64] ;  /* 0x00000004080f7981 */ /* 0x000ea8000c1e1900 */
[----:B------:R-:W3:Y:S04]  /*1520*/  LDG.E R28, desc[UR6][R8.64+-0x4] ;  /* 0xfffffc06081c7981 */ /* 0x000ee8000c1e1900 */
[----:B------:R-:W4:Y:S04]  /*1530*/  LDG.E R26, desc[UR8][R8.64+-0x8] ;  /* 0xfffff808081a7981 */ /* 0x000f28000c1e1900 */
[----:B------:R-:W5:Y:S01]  /*1540*/  LDG.E R14, desc[UR4][R8.64+-0xc] ;  /* 0xfffff404080e7981 */ /* 0x000f62000c1e1900 */
[----:B------:R-:W-:-:S02]  /*1550*/  R2UR UR10, R4 ;  /* 0x00000000040a72ca */ /* 0x000fc400000e0000 */
[----:B------:R-:W-:Y:S01]  /*1560*/  R2UR UR11, R5 ;  /* 0x00000000050b72ca */ /* 0x000fe200000e0000 */
[----:B------:R-:W5:Y:S01]  /*1570*/  LDG.E R30, desc[UR6][R8.64+-0x30] ;  /* 0xffffd006081e7981 */ /* 0x000f62000c1e1900 */
[----:B--2---:R-:W-:-:S03]  /*1580*/  IMAD R15, R15, R7, R12 ;  /* 0x000000070f0f7224 */ /* 0x004fc600078e020c */
[----:B------:R-:W2:Y:S01]  /*1590*/  LDG.E R12, desc[UR4][R8.64+-0x10] ;  /* 0xfffff004080c7981 */ /* 0x000ea2000c1e1900 */
[-C--:B---3--:R-:W-:Y:S02]  /*15a0*/  IMAD R28, R28, R7.reuse, RZ ;  /* 0x000000071c1c7224 */ /* 0x088fe400078e02ff */
[-C--:B----4-:R-:W-:Y:S02]  /*15b0*/  IMAD R26, R26, R7.reuse, RZ ;  /* 0x000000071a1a7224 */ /* 0x090fe400078e02ff */
[----:B------:R-:W-:Y:S02]  /*15c0*/  IMAD R15, R28, 0x2, R15 ;  /* 0x000000021c0f7824 */ /* 0x000fe400078e020f */
[----:B------:R-:W3:Y:S02]  /*15d0*/  LDG.E R28, desc[UR6][R8.64+-0x14] ;  /* 0xffffec06081c7981 */ /* 0x000ee4000c1e1900 */
[----:B------:R-:W-:Y:S02]  /*15e0*/  IMAD R15, R26, 0x4, R15 ;  /* 0x000000041a0f7824 */ /* 0x000fe400078e020f */
[----:B------:R-:W4:Y:S01]  /*15f0*/  LDG.E R26, desc[UR8][R8.64+-0x18] ;  /* 0xffffe808081a7981 */ /* 0x000f22000c1e1900 */
[----:B-----5:R-:W-:-:S04]  /*1600*/  IMAD R14, R14, R7, RZ ;  /* 0x000000070e0e7224 */ /* 0x020fc800078e02ff */
[----:B------:R-:W-:Y:S02]  /*1610*/  IMAD R15, R14, 0x8, R15 ;  /* 0x000000080e0f7824 */ /* 0x000fe400078e020f */
[----:B------:R-:W5:Y:S01]  /*1620*/  LDG.E R14, desc[UR4][R8.64+-0x1c] ;  /* 0xffffe404080e7981 */ /* 0x000f62000c1e1900 */
[----:B--2---:R-:W-:-:S04]  /*1630*/  IMAD R12, R12, R7, RZ ;  /* 0x000000070c0c7224 */ /* 0x004fc800078e02ff */
[----:B------:R-:W-:Y:S02]  /*1640*/  IMAD R12, R12, 0x10, R15 ;  /* 0x000000100c0c7824 */ /* 0x000fe400078e020f */
[-C--:B---3--:R-:W-:Y:S02]  /*1650*/  IMAD R15, R28, R7.reuse, RZ ;  /* 0x000000071c0f7224 */ /* 0x088fe400078e02ff */
[----:B------:R-:W2:Y:S02]  /*1660*/  LDG.E R28, desc[UR4][R8.64+-0x28] ;  /* 0xffffd804081c7981 */ /* 0x000ea4000c1e1900 */
[----:B------:R-:W-:Y:S02]  /*1670*/  IMAD R15, R15, 0x20, R12 ;  /* 0x000000200f0f7824 */ /* 0x000fe400078e020c */
[----:B----4-:R-:W-:Y:S01]  /*1680*/  IMAD R26, R26, R7, RZ ;  /* 0x000000071a1a7224 */ /* 0x010fe200078e02ff */
[----:B------:R-:W3:Y:S01]  /*1690*/  LDG.E R12, desc[UR4][R8.64+-0x20] ;  /* 0xffffe004080c7981 */ /* 0x000ee2000c1e1900 */
[----:B------:R-:W0:Y:S02]  /*16a0*/  LDCU.64 UR4, c[0x0][0x3a0] ;  /* 0x00007400ff0477ac */ /* 0x000e240008000a00 */
[----:B------:R-:W-:-:S02]  /*16b0*/  IMAD R15, R26, 0x40, R15 ;  /* 0x000000401a0f7824 */ /* 0x000fc400078e020f */
[----:B------:R-:W4:Y:S01]  /*16c0*/  LDG.E R26, desc[UR6][R8.64+-0x24] ;  /* 0xffffdc06081a7981 */ /* 0x000f22000c1e1900 */
[----:B-----5:R-:W-:-:S04]  /*16d0*/  IMAD R14, R14, R7, RZ ;  /* 0x000000070e0e7224 */ /* 0x020fc800078e02ff */
[----:B------:R-:W-:Y:S02]  /*16e0*/  IMAD R15, R14, 0x80, R15 ;  /* 0x000000800e0f7824 */ /* 0x000fe400078e020f */
[----:B------:R-:W5:Y:S01]  /*16f0*/  LDG.E R14, desc[UR8][R8.64+-0x2c] ;  /* 0xffffd408080e7981 */ /* 0x000f62000c1e1900 */
[----:B------:R-:W-:Y:S02]  /*1700*/  R2UR UR12, R4 ;  /* 0x00000000040c72ca */ /* 0x000fe400000e0000 */
[----:B------:R-:W-:Y:S01]  /*1710*/  R2UR UR13, R5 ;  /* 0x00000000050d72ca */ /* 0x000fe200000e0000 */
[----:B---3--:R-:W-:-:S04]  /*1720*/  IMAD R12, R12, R7, RZ ;  /* 0x000000070c0c7224 */ /* 0x008fc800078e02ff */
[----:B------:R-:W-:Y:S02]  /*1730*/  IMAD R12, R12, 0x100, R15 ;  /* 0x000001000c0c7824 */ /* 0x000fe400078e020f */
[-C--:B----4-:R-:W-:Y:S02]  /*1740*/  IMAD R15, R26, R7.reuse, RZ ;  /* 0x000000071a0f7224 */ /* 0x090fe400078e02ff */
[----:B------:R-:W3:Y:S02]  /*1750*/  LDG.E R26, desc[UR8][R8.64+-0x34] ;  /* 0xffffcc08081a7981 */ /* 0x000ee4000c1e1900 */
[----:B------:R-:W-:Y:S02]  /*1760*/  IMAD R12, R15, 0x200, R12 ;  /* 0x000002000f0c7824 */ /* 0x000fe400078e020c */
[-C--:B--2---:R-:W-:Y:S02]  /*1770*/  IMAD R15, R28, R7.reuse, RZ ;  /* 0x000000071c0f7224 */ /* 0x084fe400078e02ff */
[----:B-----5:R-:W-:Y:S01]  /*1780*/  IMAD R21, R14, R7, RZ ;  /* 0x000000070e157224 */ /* 0x020fe200078e02ff */
[----:B------:R-:W2:Y:S01]  /*1790*/  LDG.E R28, desc[UR10][R8.64+-0x38] ;  /* 0xffffc80a081c7981 */ /* 0x000ea2000c1e1900 */
[----:B------:R-:W-:Y:S01]  /*17a0*/  IMAD R12, R15, 0x400, R12 ;  /* 0x000004000f0c7824 */ /* 0x000fe200078e020c */
[----:B------:R-:W-:-:S04]  /*17b0*/  IADD3 R15, P3, PT, R2, R13, RZ ;  /* 0x0000000d020f7210 */ /* 0x000fc80007f7e0ff */
[----:B------:R-:W-:Y:S02]  /*17c0*/  LEA.HI.X.SX32 R32, R13, R10, 0x1, P3 ;  /* 0x0000000a0d207211 */ /* 0x000fe400018f0eff */
[----:B0-----:R-:W-:-:S04]  /*17d0*/  LEA R14, P3, R15, UR4, 0x2 ;  /* 0x000000040f0e7c11 */ /* 0x001fc8000f8610ff */
[----:B------:R-:W-:-:S05]  /*17e0*/  LEA.HI.X R15, R15, UR5, R32, 0x2, P3 ;  /* 0x000000050f0f7c11 */ /* 0x000fca00098f1420 */
[----:B------:R-:W4:Y:S01]  /*17f0*/  LDG.E R14, desc[UR12][R14.64+-0x40] ;  /* 0xffffc00c0e0e7981 */ /* 0x000f22000c1e1900 */
[----:B------:R-:W-:Y:S02]  /*1800*/  VIADD R6, R6, 0x10 ;  /* 0x0000001006067836 */ /* 0x000fe40000000000 */
[----:B------:R-:W-:Y:S02]  /*1810*/  IMAD R12, R21, 0x800, R12 ;  /* 0x00000800150c7824 */ /* 0x000fe400078e020c */
[----:B------:R-:W-:Y:S01]  /*1820*/  IMAD R21, R30, R7, RZ ;  /* 0x000000071e157224 */ /* 0x000fe200078e02ff */
[----:B------:R-:W-:-:S03]  /*1830*/  ISETP.NE.AND P3, PT, R6, RZ, PT ;  /* 0x000000ff0600720c */ /* 0x000fc60003f65270 */
[----:B------:R-:W-:Y:S02]  /*1840*/  IMAD R12, R21, 0x1000, R12 ;  /* 0x00001000150c7824 */ /* 0x000fe400078e020c */
[----:B------:R-:W-:Y:S02]  /*1850*/  VIADD R13, R13, 0xfffffff0 ;  /* 0xfffffff00d0d7836 */ /* 0x000fe40000000000 */
[----:B------:R-:W-:Y:S02]  /*1860*/  VIADD R11, R11, 0xfffffff0 ;  /* 0xfffffff00b0b7836 */ /* 0x000fe40000000000 */
[----:B---3--:R-:W-:-:S04]  /*1870*/  IMAD R27, R26, R7, RZ ;  /* 0x000000071a1b7224 */ /* 0x008fc800078e02ff */
[----:B------:R-:W-:Y:S02]  /*1880*/  IMAD R12, R27, 0x2000, R12 ;  /* 0x000020001b0c7824 */ /* 0x000fe400078e020c */
[----:B--2---:R-:W-:-:S04]  /*1890*/  IMAD R21, R28, R7, RZ ;  /* 0x000000071c157224 */ /* 0x004fc800078e02ff */
[----:B------:R-:W-:Y:S02]  /*18a0*/  IMAD R12, R21, 0x4000, R12 ;  /* 0x00004000150c7824 */ /* 0x000fe400078e020c */
[----:B----4-:R-:W-:Y:S02]  /*18b0*/  IMAD R9, R14, R7, RZ ;  /* 0x000000070e097224 */ /* 0x010fe400078e02ff */
[----:B------:R-:W-:Y:S02]  /*18c0*/  IMAD.U32 R7, R7, 0x10000, RZ ;  /* 0x0001000007077824 */ /* 0x000fe400078e00ff */
[----:B------:R-:W-:Y:S01]  /*18d0*/  IMAD R12, R9, 0x8000, R12 ;  /* 0x00008000090c7824 */ /* 0x000fe200078e020c */
[----:B------:R-:W-:Y:S06]  /*18e0*/  @P3 BRA `(.L_x_17) ;  /* 0xfffffff800e83947 */ /* 0x000fec000383ffff */
[----:B------:R-:W-:Y:S05]  /*18f0*/  BSYNC.RECONVERGENT B1 ;  /* 0x0000000000017941 */ /* 0x000fea0003800200 */
.L_x_16:
[----:B------:R-:W-:Y:S05]  /*1900*/  @!P2 BRA `(.L_x_18) ;  /* 0x00000004009ca947 */ /* 0x000fea0003800000 */
[----:B------:R-:W-:Y:S01]  /*1910*/  VIADD R6, R0, 0xffffffff ;  /* 0xffffffff00067836 */ /* 0x000fe20000000000 */
[----:B------:R-:W-:-:S04]  /*1920*/  ISETP.NE.AND P2, PT, R3, RZ, PT ;  /* 0x000000ff0300720c */ /* 0x000fc80003f45270 */
[----:B------:R-:W-:Y:S01]  /*1930*/  ISETP.GE.U32.AND P3, PT, R6, 0x7, PT ;  /* 0x000000070600780c */ /* 0x000fe20003f66070 */
[----:B------:R-:W-:-:S12]  /*1940*/  VIADD R6, R2, 0xffffffff ;  /* 0xffffffff02067836 */ /* 0x000fd80000000000 */
[----:B------:R-:W-:Y:S05]  /*1950*/  @!P3 BRA `(.L_x_19) ;  /* 0x0000000000acb947 */ /* 0x000fea0003800000 */
[----:B0-----:R-:W0:Y:S01]  /*1960*/  LDC.64 R8, c[0x0][0x3a0] ;  /* 0x0000e800ff087b82 */ /* 0x001e220000000a00 */
[----:B------:R-:W-:Y:S01]  /*1970*/  R2UR UR4, R4 ;  /* 0x00000000040472ca */ /* 0x000fe200000e0000 */
[----:B------:R-:W-:Y:S01]  /*1980*/  IMAD.IADD R11, R6, 0x1, R13 ;  /* 0x00000001060b7824 */ /* 0x000fe200078e020d */
[C---:B------:R-:W-:Y:S02]  /*1990*/  R2UR UR5, R5.reuse ;  /* 0x00000000050572ca */ /* 0x040fe400000e0000 */
[C---:B------:R-:W-:Y:S02]  /*19a0*/  R2UR UR6, R4.reuse ;  /* 0x00000000040672ca */ /* 0x040fe400000e0000 */
[C---:B------:R-:W-:Y:S02]  /*19b0*/  R2UR UR7, R5.reuse ;  /* 0x00000000050772ca */ /* 0x040fe400000e0000 */
[----:B------:R-:W-:Y:S02]  /*19c0*/  R2UR UR8, R4 ;  /* 0x00000000040872ca */ /* 0x000fe400000e0000 */
[----:B------:R-:W-:Y:S01]  /*19d0*/  R2UR UR9, R5 ;  /* 0x00000000050972ca */ /* 0x000fe200000e0000 */
[----:B0-----:R-:W-:-:S05]  /*19e0*/  IMAD.WIDE R8, R11, 0x4, R8 ;  /* 0x000000040b087825 */ /* 0x001fca00078e0208 */
[----:B------:R-:W2:Y:S01]  /*19f0*/  LDG.E R11, desc[UR4][R8.64] ;  /* 0x00000004080b7981 */ /* 0x000ea2000c1e1900 */
[----:B------:R-:W0:Y:S03]  /*1a00*/  LDCU.64 UR4, c[0x0][0x3a0] ;  /* 0x00007400ff0477ac */ /* 0x000e260008000a00 */
[----:B------:R-:W3:Y:S04]  /*1a10*/  LDG.E R14, desc[UR6][R8.64+-0x4] ;  /* 0xfffffc06080e7981 */ /* 0x000ee8000c1e1900 */
[----:B------:R-:W4:Y:S01]  /*1a20*/  LDG.E R26, desc[UR8][R8.64+-0x8] ;  /* 0xfffff808081a7981 */ /* 0x000f22000c1e1900 */
[----:B------:R-:W-:Y:S02]  /*1a30*/  R2UR UR10, R4 ;  /* 0x00000000040a72ca */ /* 0x000fe400000e0000 */
[----:B------:R-:W-:-:S02]  /*1a40*/  R2UR UR11, R5 ;  /* 0x00000000050b72ca */ /* 0x000fc400000e0000 */
[----:B------:R-:W-:Y:S02]  /*1a50*/  R2UR UR12, R4 ;  /* 0x00000000040c72ca */ /* 0x000fe400000e0000 */
[----:B------:R-:W-:Y:S02]  /*1a60*/  R2UR UR13, R5 ;  /* 0x00000000050d72ca */ /* 0x000fe400000e0000 */
[----:B------:R-:W-:-:S04]  /*1a70*/  IADD3 R15, P3, PT, R2, R13, RZ ;  /* 0x0000000d020f7210 */ /* 0x000fc80007f7e0ff */
[----:B------:R-:W-:-:S03]  /*1a80*/  LEA.HI.X.SX32 R32, R13, R10, 0x1, P3 ;  /* 0x0000000a0d207211 */ /* 0x000fc600018f0eff */
[----:B------:R-:W5:Y:S04]  /*1a90*/  LDG.E R28, desc[UR10][R8.64+-0x14] ;  /* 0xffffec0a081c7981 */ /* 0x000f68000c1e1900 */
[----:B------:R-:W5:Y:S01]  /*1aa0*/  LDG.E R30, desc[UR12][R8.64+-0x18] ;  /* 0xffffe80c081e7981 */ /* 0x000f62000c1e1900 */
[----:B--2---:R-:W-:-:S03]  /*1ab0*/  IMAD R11, R7, R11, R12 ;  /* 0x0000000b070b7224 */ /* 0x004fc600078e020c */
[----:B------:R-:W2:Y:S01]  /*1ac0*/  LDG.E R12, desc[UR6][R8.64+-0xc] ;  /* 0xfffff406080c7981 */ /* 0x000ea2000c1e1900 */
[----:B---3--:R-:W-:-:S04]  /*1ad0*/  IMAD R14, R7, R14, RZ ;  /* 0x0000000e070e7224 */ /* 0x008fc800078e02ff */
[----:B------:R-:W-:Y:S02]  /*1ae0*/  IMAD R11, R14, 0x2, R11 ;  /* 0x000000020e0b7824 */ /* 0x000fe400078e020b */
[----:B----4-:R-:W-:Y:S02]  /*1af0*/  IMAD R14, R7, R26, RZ ;  /* 0x0000001a070e7224 */ /* 0x010fe400078e02ff */
[----:B------:R-:W3:Y:S02]  /*1b00*/  LDG.E R26, desc[UR8][R8.64+-0x10] ;  /* 0xfffff008081a7981 */ /* 0x000ee4000c1e1900 */
[----:B------:R-:W-:Y:S01]  /*1b10*/  IMAD R11, R14, 0x4, R11 ;  /* 0x000000040e0b7824 */ /* 0x000fe200078e020b */
[----:B0-----:R-:W-:-:S04]  /*1b20*/  LEA R14, P3, R15, UR4, 0x2 ;  /* 0x000000040f0e7c11 */ /* 0x001fc8000f8610ff */
[----:B------:R-:W-:-:S05]  /*1b30*/  LEA.HI.X R15, R15, UR5, R32, 0x2, P3 ;  /* 0x000000050f0f7c11 */ /* 0x000fca00098f1420 */
[----:B------:R-:W4:Y:S01]  /*1b40*/  LDG.E R14, desc[UR6][R14.64+-0x20] ;  /* 0xffffe0060e0e7981 */ /* 0x000f22000c1e1900 */
[C---:B-----5:R-:W-:Y:S02]  /*1b50*/  IMAD R28, R7.reuse, R28, RZ ;  /* 0x0000001c071c7224 */ /* 0x060fe400078e02ff */
[----:B------:R-:W-:Y:S02]  /*1b60*/  IMAD R30, R7, R30, RZ ;  /* 0x0000001e071e7224 */ /* 0x000fe400078e02ff */
[----:B------:R-:W-:Y:S02]  /*1b70*/  VIADD R13, R13, 0xfffffff8 ;  /* 0xfffffff80d0d7836 */ /* 0x000fe40000000000 */
[----:B--2---:R-:W-:-:S04]  /*1b80*/  IMAD R12, R7, R12, RZ ;  /* 0x0000000c070c7224 */ /* 0x004fc800078e02ff */
[----:B------:R-:W-:Y:S02]  /*1b90*/  IMAD R11, R12, 0x8, R11 ;  /* 0x000000080c0b7824 */ /* 0x000fe400078e020b */
[----:B---3--:R-:W-:-:S04]  /*1ba0*/  IMAD R26, R7, R26, RZ ;  /* 0x0000001a071a7224 */ /* 0x008fc800078e02ff */
[----:B------:R-:W-:-:S04]  /*1bb0*/  IMAD R11, R26, 0x10, R11 ;  /* 0x000000101a0b7824 */ /* 0x000fc800078e020b */
[----:B------:R-:W-:Y:S02]  /*1bc0*/  IMAD R11, R28, 0x20, R11 ;  /* 0x000000201c0b7824 */ /* 0x000fe400078e020b */
[C---:B----4-:R-:W-:Y:S02]  /*1bd0*/  IMAD R12, R7.reuse, R14, RZ ;  /* 0x0000000e070c7224 */ /* 0x050fe400078e02ff */
[----:B------:R-:W-:Y:S02]  /*1be0*/  IMAD R11, R30, 0x40, R11 ;  /* 0x000000401e0b7824 */ /* 0x000fe400078e020b */
[----:B------:R-:W-:Y:S02]  /*1bf0*/  IMAD.SHL.U32 R7, R7, 0x100, RZ ;  /* 0x0000010007077824 */ /* 0x000fe400078e00ff */
[----:B------:R-:W-:-:S07]  /*1c00*/  IMAD R12, R12, 0x80, R11 ;  /* 0x000000800c0c7824 */ /* 0x000fce00078e020b */
.L_x_19:
[----:B------:R-:W-:Y:S05]  /*1c10*/  @!P2 BRA `(.L_x_18) ;  /* 0x0000000000d8a947 */ /* 0x000fea0003800000 */
[----:B------:R-:W-:Y:S01]  /*1c20*/  VIADD R8, R3, 0xffffffff ;  /* 0xffffffff03087836 */ /* 0x000fe20000000000 */
[----:B------:R-:W-:-:S04]  /*1c30*/  ISETP.NE.AND P2, PT, R18, RZ, PT ;  /* 0x000000ff1200720c */ /* 0x000fc80003f45270 */
[----:B------:R-:W-:-:S13]  /*1c40*/  ISETP.GE.U32.AND P3, PT, R8, 0x3, PT ;  /* 0x000000030800780c */ /* 0x000fda0003f66070 */
[----:B------:R-:W-:Y:S05]  /*1c50*/  @!P3 BRA `(.L_x_20) ;  /* 0x000000000074b947 */ /* 0x000fea0003800000 */
[----:B0-----:R-:W0:Y:S01]  /*1c60*/  LDC.64 R8, c[0x0][0x3a0] ;  /* 0x0000e800ff087b82 */ /* 0x001e220000000a00 */
[----:B------:R-:W1:Y:S01]  /*1c70*/  LDCU.64 UR4, c[0x0][0x3a0] ;  /* 0x00007400ff0477ac */ /* 0x000e620008000a00 */
[----:B------:R-:W-:Y:S01]  /*1c80*/  R2UR UR6, R4 ;  /* 0x00000000040672ca */ /* 0x000fe200000e0000 */
[----:B------:R-:W-:Y:S01]  /*1c90*/  IMAD.IADD R15, R6, 0x1, R13 ;  /* 0x00000001060f7824 */ /* 0x000fe200078e020d */
[C---:B------:R-:W-:Y:S02]  /*1ca0*/  R2UR UR7, R5.reuse ;  /* 0x00000000050772ca */ /* 0x040fe400000e0000 */
[C---:B------:R-:W-:Y:S02]  /*1cb0*/  R2UR UR8, R4.reuse ;  /* 0x00000000040872ca */ /* 0x040fe400000e0000 */
[----:B------:R-:W-:Y:S02]  /*1cc0*/  R2UR UR9, R5 ;  /* 0x00000000050972ca */ /* 0x000fe400000e0000 */
[----:B------:R-:W-:-:S02]  /*1cd0*/  R2UR UR10, R4 ;  /* 0x00000000040a72ca */ /* 0x000fc400000e0000 */
[C---:B------:R-:W-:Y:S02]  /*1ce0*/  R2UR UR11, R5.reuse ;  /* 0x00000000050b72ca */ /* 0x040fe400000e0000 */
[----:B------:R-:W-:Y:S02]  /*1cf0*/  IADD3 R11, P3, PT, R2, R13, RZ ;  /* 0x0000000d020b7210 */ /* 0x000fe40007f7e0ff */
[----:B------:R-:W-:Y:S02]  /*1d00*/  R2UR UR12, R4 ;  /* 0x00000000040c72ca */ /* 0x000fe400000e0000 */
[----:B------:R-:W-:Y:S02]  /*1d10*/  R2UR UR13, R5 ;  /* 0x00000000050d72ca */ /* 0x000fe400000e0000 */
[----:B------:R-:W-:Y:S02]  /*1d20*/  LEA.HI.X.SX32 R28, R13, R10, 0x1, P3 ;  /* 0x0000000a0d1c7211 */ /* 0x000fe400018f0eff */
[----:B-1----:R-:W-:Y:S01]  /*1d30*/  LEA R10, P3, R11, UR4, 0x2 ;  /* 0x000000040b0a7c11 */ /* 0x002fe2000f8610ff */
[----:B0-----:R-:W-:-:S03]  /*1d40*/  IMAD.WIDE R8, R15, 0x4, R8 ;  /* 0x000000040f087825 */ /* 0x001fc600078e0208 */
[----:B------:R-:W-:Y:S02]  /*1d50*/  LEA.HI.X R11, R11, UR5, R28, 0x2, P3 ;  /* 0x000000050b0b7c11 */ /* 0x000fe400098f141c */
[----:B------:R-:W2:Y:S04]  /*1d60*/  LDG.E R14, desc[UR6][R8.64] ;  /* 0x00000006080e7981 */ /* 0x000ea8000c1e1900 */
[----:B------:R-:W3:Y:S04]  /*1d70*/  LDG.E R26, desc[UR8][R8.64+-0x4] ;  /* 0xfffffc08081a7981 */ /* 0x000ee8000c1e1900 */
[----:B------:R-:W4:Y:S04]  /*1d80*/  LDG.E R28, desc[UR10][R8.64+-0x8] ;  /* 0xfffff80a081c7981 */ /* 0x000f28000c1e1900 */
[----:B------:R-:W5:Y:S01]  /*1d90*/  LDG.E R10, desc[UR12][R10.64+-0x10] ;  /* 0xfffff00c0a0a7981 */ /* 0x000f62000c1e1900 */
[----:B------:R-:W-:-:S02]  /*1da0*/  VIADD R13, R13, 0xfffffffc ;  /* 0xfffffffc0d0d7836 */ /* 0x000fc40000000000 */
[C---:B--2---:R-:W-:Y:S02]  /*1db0*/  IMAD R14, R7.reuse, R14, R12 ;  /* 0x0000000e070e7224 */ /* 0x044fe400078e020c */
[C---:B---3--:R-:W-:Y:S02]  /*1dc0*/  IMAD R15, R7.reuse, R26, RZ ;  /* 0x0000001a070f7224 */ /* 0x048fe400078e02ff */
[----:B----4-:R-:W-:Y:S02]  /*1dd0*/  IMAD R21, R7, R28, RZ ;  /* 0x0000001c07157224 */ /* 0x010fe400078e02ff */
[----:B------:R-:W-:Y:S02]  /*1de0*/  IMAD R14, R15, 0x2, R14 ;  /* 0x000000020f0e7824 */ /* 0x000fe400078e020e */
[----:B-----5:R-:W-:Y:S02]  /*1df0*/  IMAD R12, R7, R10, RZ ;  /* 0x0000000a070c7224 */ /* 0x020fe400078e02ff */
[----:B------:R-:W-:-:S02]  /*1e00*/  IMAD R21, R21, 0x4, R14 ;  /* 0x0000000415157824 */ /* 0x000fc400078e020e */
[----:B------:R-:W-:Y:S02]  /*1e10*/  IMAD.SHL.U32 R7, R7, 0x10, RZ ;  /* 0x0000001007077824 */ /* 0x000fe400078e00ff */
[----:B------:R-:W-:-:S07]  /*1e20*/  IMAD R12, R12, 0x8, R21 ;  /* 0x000000080c0c7824 */ /* 0x000fce00078e0215 */
.L_x_20:
[----:B------:R-:W-:Y:S05]  /*1e30*/  @!P2 BRA `(.L_x_18) ;  /* 0x000000000050a947 */ /* 0x000fea0003800000 */
[----:B0-----:R-:W0:Y:S01]  /*1e40*/  LDC.64 R8, c[0x0][0x3a0] ;  /* 0x0000e800ff087b82 */ /* 0x001e220000000a00 */
[----:B------:R-:W-:Y:S01]  /*1e50*/  R2UR UR4, R4 ;  /* 0x00000000040472ca */ /* 0x000fe200000e0000 */
[----:B------:R-:W-:Y:S01]  /*1e60*/  IMAD.IADD R13, R6, 0x1, R13 ;  /* 0x00000001060d7824 */ /* 0x000fe200078e020d */
[----:B------:R-:W-:-:S03]  /*1e70*/  R2UR UR5, R5 ;  /* 0x00000000050572ca */ /* 0x000fc600000e0000 */
[----:B0-----:R-:W-:-:S10]  /*1e80*/  IMAD.WIDE R8, R13, 0x4, R8 ;  /* 0x000000040d087825 */ /* 0x001fd400078e0208 */
[----:B------:R-:W2:Y:S01]  /*1e90*/  LDG.E R6, desc[UR4][R8.64] ;  /* 0x0000000408067981 */ /* 0x000ea2000c1e1900 */
[----:B------:R-:W-:Y:S01]  /*1ea0*/  ISETP.NE.AND P2, PT, R18, 0x1, PT ;  /* 0x000000011200780c */ /* 0x000fe20003f45270 */
[----:B--2---:R-:W-:-:S12]  /*1eb0*/  IMAD R12, R6, R7, R12 ;  /* 0x00000007060c7224 */ /* 0x004fd800078e020c */
[----:B------:R-:W-:Y:S05]  /*1ec0*/  @!P2 BRA `(.L_x_18) ;  /* 0x00000000002ca947 */ /* 0x000fea0003800000 */
[----:B------:R-:W-:Y:S02]  /*1ed0*/  ISETP.NE.AND P2, PT, R18, 0x2, PT ;  /* 0x000000021200780c */ /* 0x000fe40003f45270 */
[----:B------:R-:W-:Y:S02]  /*1ee0*/  R2UR UR4, R4 ;  /* 0x00000000040472ca */ /* 0x000fe400000e0000 */
[----:B------:R-:W-:-:S09]  /*1ef0*/  R2UR UR5, R5 ;  /* 0x00000000050572ca */ /* 0x000fd200000e0000 */
[----:B------:R-:W-:Y:S02]  /*1f00*/  @P2 R2UR UR6, R4 ;  /* 0x00000000040622ca */ /* 0x000fe400000e0000 */
[----:B------:R-:W-:Y:S02]  /*1f10*/  @P2 R2UR UR7, R5 ;  /* 0x00000000050722ca */ /* 0x000fe400000e0000 */
[----:B------:R-:W2:Y:S11]  /*1f20*/  LDG.E R6, desc[UR4][R8.64+-0x4] ;  /* 0xfffffc0408067981 */ /* 0x000eb6000c1e1900 */
[----:B------:R-:W3:Y:S01]  /*1f30*/  @P2 LDG.E R10, desc[UR6][R8.64+-0x8] ;  /* 0xfffff806080a2981 */ /* 0x000ee2000c1e1900 */
[----:B--2---:R-:W-:-:S04]  /*1f40*/  IMAD R11, R6, R7, RZ ;  /* 0x00000007060b7224 */ /* 0x004fc800078e02ff */
[----:B------:R-:W-:Y:S02]  /*1f50*/  IMAD R12, R11, 0x2, R12 ;  /* 0x000000020b0c7824 */ /* 0x000fe400078e020c */
[----:B---3--:R-:W-:-:S04]  /*1f60*/  @P2 IMAD R7, R10, R7, RZ ;  /* 0x000000070a072224 */ /* 0x008fc800078e02ff */
[----:B------:R-:W-:-:S07]  /*1f70*/  @P2 IMAD R12, R7, 0x4, R12 ;  /* 0x00000004070c2824 */ /* 0x000fce00078e020c */
.L_x_18:
[----:B------:R-:W-:Y:S01]  /*1f80*/  R2UR UR4, R4 ;  /* 0x00000000040472ca */ /* 0x000fe200000e0000 */
[----:B0-----:R-:W0:Y:S01]  /*1f90*/  LDC.64 R8, c[0x0][0x380] ;  /* 0x0000e000ff087b82 */ /* 0x001e220000000a00 */
[----:B------:R-:W-:-:S07]  /*1fa0*/  R2UR UR5, R5 ;  /* 0x00000000050572ca */ /* 0x000fce00000e0000 */
[----:B------:R-:W1:Y:S06]  /*1fb0*/  LDC.64 R6, c[0x0][0x388] ;  /* 0x0000e200ff067b82 */ /* 0x000e6c0000000a00 */
[----:B------:R-:W2:Y:S01]  /*1fc0*/  LDG.E R10, desc[UR4][R22.64] ;  /* 0x00000004160a7981 */ /* 0x000ea2000c1e1900 */
[C---:B------:R-:W-:Y:S02]  /*1fd0*/  R2UR UR6, R4.reuse ;  /* 0x00000000040672ca */ /* 0x040fe400000e0000 */
[----:B------:R-:W-:Y:S02]  /*1fe0*/  R2UR UR7, R5 ;  /* 0x00000000050772ca */ /* 0x000fe400000e0000 */
[----:B------:R-:W-:-:S02]  /*1ff0*/  @!P0 R2UR UR4, R4 ;  /* 0x00000000040482ca */ /* 0x000fc400000e0000 */
[----:B------:R-:W-:Y:S01]  /*2000*/  @!P0 R2UR UR5, R5 ;  /* 0x00000000050582ca */ /* 0x000fe200000e0000 */
[----:B0-----:R-:W-:-:S04]  /*2010*/  IMAD.WIDE R8, R12, 0x10, R8 ;  /* 0x000000100c087825 */ /* 0x001fc800078e0208 */
[----:B--2---:R-:W-:-:S04]  /*2020*/  IMAD.SHL.U32 R11, R10, 0x2, RZ ;  /* 0x000000020a0b7824 */ /* 0x004fc800078e00ff */
[----:B-1----:R-:W-:Y:S02]  /*2030*/  IMAD.WIDE R6, R11, 0x10, R6 ;  /* 0x000000100b067825 */ /* 0x002fe400078e0206 */
[----:B------:R-:W2:Y:S04]  /*2040*/  LDG.E.128 R8, desc[UR6][R8.64] ;  /* 0x0000000608087981 */ /* 0x000ea8000c1e1d00 */
[----:B------:R-:W2:Y:S01]  /*2050*/  @!P0 LDG.E.128 R12, desc[UR4][R6.64+0x10] ;  /* 0x00001004060c8981 */ /* 0x000ea2000c1e1d00 */
[----:B------:R-:W-:Y:S02]  /*2060*/  @P0 R2UR UR4, R4 ;  /* 0x00000000040402ca */ /* 0x000fe400000e0000 */
[----:B------:R-:W-:-:S13]  /*2070*/  @P0 R2UR UR5, R5 ;  /* 0x00000000050502ca */ /* 0x000fda00000e0000 */
[----:B------:R-:W3:Y:S01]  /*2080*/  @P0 LDG.E.128 R4, desc[UR4][R6.64] ;  /* 0x0000000406040981 */ /* 0x000ee2000c1e1d00 */
[-C--:B--2---:R-:W-:Y:S02]  /*2090*/  @!P0 DMUL R26, R14, R10.reuse ;  /* 0x0000000a0e1a8228 */ /* 0x084fe40000000000 */
[----:B------:R-:W-:-:S06]  /*20a0*/  @!P0 DMUL R28, R12, R10 ;  /* 0x0000000a0c1c8228 */ /* 0x000fcc0000000000 */
[-C--:B------:R-:W-:Y:S02]  /*20b0*/  @!P0 DFMA R26, R12, R8.reuse, -R26 ;  /* 0x000000080c1a822b */ /* 0x080fe4000000081a */
[----:B------:R-:W-:Y:S01]  /*20c0*/  @!P0 DFMA R28, R14, R8, R28 ;  /* 0x000000080e1c822b */ /* 0x000fe2000000001c */
[----:B------:R-:W0:Y:S05]  /*20d0*/  @!P0 LDS.128 R12, [R16] ;  /* 0x00000000100c8984 */ /* 0x000e2a0000000c00 */
[----:B0-----:R-:W-:Y:S02]  /*20e0*/  @!P0 DADD R12, R12, R26 ;  /* 0x000000000c0c8229 */ /* 0x001fe4000000001a */
[----:B---3--:R-:W-:-:S02]  /*20f0*/  @P0 DMUL R26, R10, R6 ;  /* 0x000000060a1a0228 */ /* 0x008fc40000000000 */
[----:B------:R-:W-:Y:S02]  /*2100*/  @P0 DMUL R10, R10, R4 ;  /* 0x000000040a0a0228 */ /* 0x000fe40000000000 */
[----:B------:R-:W-:-:S04]  /*2110*/  @!P0 DADD R14, R14, R28 ;  /* 0x000000000e0e8229 */ /* 0x000fc8000000001c */
[C---:B------:R-:W-:Y:S02]  /*2120*/  @P0 DFMA R12, R8.reuse, R4, -R26 ;  /* 0x00000004080c022b */ /* 0x040fe4000000081a */
[----:B------:R-:W-:Y:S01]  /*2130*/  @P0 DFMA R14, R8, R6, R10 ;  /* 0x00000006080e022b */ /* 0x000fe2000000000a */
[----:B------:R-:W-:Y:S01]  /*2140*/  PLOP3.LUT P0, PT, PT, PT, PT, 0x8, 0x80 ;  /* 0x000000000080781c */ /* 0x000fe20003f0e170 */
[----:B------:R-:W-:-:S05]  /*2150*/  IMAD.MOV.U32 R9, RZ, RZ, 0x1 ;  /* 0x00000001ff097424 */ /* 0x000fca00078e00ff */
[----:B------:R0:W-:Y:S01]  /*2160*/  STS.128 [R16], R12 ;  /* 0x0000000c10007388 */ /* 0x0001e20000000c00 */
[----:B------:R-:W-:Y:S06]  /*2170*/  @P1 BRA `(.L_x_21) ;  /* 0xfffffff000741947 */ /* 0x000fec000383ffff */
[----:B------:R-:W-:Y:S05]  /*2180*/  BSYNC.RECONVERGENT B0 ;  /* 0x0000000000007941 */ /* 0x000fea0003800200 */
.L_x_15:
[----:B------:R-:W-:Y:S05]  /*2190*/  BRA `(.L_x_22) ;  /* 0x00000000006c7947 */ /* 0x000fea0003800000 */
.L_x_14:
[----:B------:R-:W0:Y:S01]  /*21a0*/  LDCU.64 UR4, c[0x0][0x358] ;  /* 0x00006b00ff0477ac */ /* 0x000e220008000a00 */
[----:B------:R-:W1:Y:S01]  /*21b0*/  LDC.64 R2, c[0x0][0x388] ;  /* 0x0000e200ff027b82 */ /* 0x000e620000000a00 */
[----:B0-----:R3:W-:Y:S04]  /*21c0*/  STG.E desc[UR4][R24.64], RZ ;  /* 0x000000ff18007986 */ /* 0x0017e8000c101904 */
[----:B------:R-:W2:Y:S03]  /*21d0*/  LDG.E R0, desc[UR4][R22.64] ;  /* 0x0000000416007981 */ /* 0x000ea6000c1e1900 */
[----:B------:R-:W4:Y:S01]  /*21e0*/  LDC.64 R18, c[0x0][0x380] ;  /* 0x0000e000ff127b82 */ /* 0x000f220000000a00 */
[----:B------:R-:W-:Y:S01]  /*21f0*/  IMAD.MOV.U32 R27, RZ, RZ, 0x1 ;  /* 0x00000001ff1b7424 */ /* 0x000fe200078e00ff */
[----:B----4-:R-:W4:Y:S01]  /*2200*/  LDG.E.128 R8, desc[UR4][R18.64] ;  /* 0x0000000412087981 */ /* 0x010f22000c1e1d00 */
[----:B--2---:R-:W-:-:S04]  /*2210*/  IMAD.SHL.U32 R5, R0, 0x2, RZ ;  /* 0x0000000200057824 */ /* 0x004fc800078e00ff */
[----:B-1----:R-:W-:-:S06]  /*2220*/  IMAD.WIDE R4, R5, 0x10, R2 ;  /* 0x0000001005047825 */ /* 0x002fcc00078e0202 */
[----:B------:R-:W4:Y:S04]  /*2230*/  LDG.E.128 R4, desc[UR4][R4.64] ;  /* 0x0000000404047981 */ /* 0x000f28000c1e1d00 */
[----:B------:R3:W-:Y:S04]  /*2240*/  STG.E desc[UR4][R24.64], R27 ;  /* 0x0000001b18007986 */ /* 0x0007e8000c101904 */
[----:B------:R-:W2:Y:S04]  /*2250*/  LDG.E R0, desc[UR4][R22.64] ;  /* 0x0000000416007981 */ /* 0x000ea8000c1e1900 */
[----:B------:R-:W5:Y:S01]  /*2260*/  LDG.E.128 R28, desc[UR4][R18.64] ;  /* 0x00000004121c7981 */ /* 0x000f62000c1e1d00 */
[----:B--2---:R-:W-:-:S04]  /*2270*/  IMAD.SHL.U32 R13, R0, 0x2, RZ ;  /* 0x00000002000d7824 */ /* 0x004fc800078e00ff */
[----:B------:R-:W-:-:S06]  /*2280*/  IMAD.WIDE R12, R13, 0x10, R2 ;  /* 0x000000100d0c7825 */ /* 0x000fcc00078e0202 */
[----:B------:R-:W5:Y:S01]  /*2290*/  LDG.E.128 R12, desc[UR4][R12.64+0x10] ;  /* 0x000010040c0c7981 */ /* 0x000f62000c1e1d00 */
[-C--:B----4-:R-:W-:Y:S02]  /*22a0*/  DMUL R20, R6, R10.reuse ;  /* 0x0000000a06147228 */ /* 0x090fe40000000000 */
[----:B------:R-:W-:-:S06]  /*22b0*/  DMUL R10, R4, R10 ;  /* 0x0000000a040a7228 */ /* 0x000fcc0000000000 */
[-C--:B------:R-:W-:Y:S02]  /*22c0*/  DFMA R20, R4, R8.reuse, -R20 ;  /* 0x000000080414722b */ /* 0x080fe40000000814 */
[----:B------:R-:W-:Y:S02]  /*22d0*/  DFMA R10, R6, R8, R10 ;  /* 0x00000008060a722b */ /* 0x000fe4000000000a */
[-C--:B-----5:R-:W-:Y:S02]  /*22e0*/  DMUL R2, R14, R30.reuse ;  /* 0x0000001e0e027228 */ /* 0x0a0fe40000000000 */
[----:B------:R-:W-:-:S06]  /*22f0*/  DMUL R30, R12, R30 ;  /* 0x0000001e0c1e7228 */ /* 0x000fcc0000000000 */
[-C--:B------:R-:W-:Y:S02]  /*2300*/  DFMA R2, R12, R28.reuse, -R2 ;  /* 0x0000001c0c02722b */ /* 0x080fe40000000802 */
[----:B------:R-:W-:-:S06]  /*2310*/  DFMA R30, R14, R28, R30 ;  /* 0x0000001c0e1e722b */ /* 0x000fcc000000001e */
[----:B------:R-:W-:Y:S02]  /*2320*/  DADD R8, R20, R2 ;  /* 0x0000000014087229 */ /* 0x000fe40000000002 */
[----:B------:R-:W-:-:S07]  /*2330*/  DADD R10, R10, R30 ;  /* 0x000000000a0a7229 */ /* 0x000fce000000001e */
[----:B------:R3:W-:Y:S04]  /*2340*/  STS.128 [R16], R8 ;  /* 0x0000000810007388 */ /* 0x0007e80000000c00 */
.L_x_22:
[----:B------:R-:W-:Y:S05]  /*2350*/  WARPSYNC.ALL ;  /* 0x0000000000007948 */ /* 0x000fea0003800000 */
[----:B------:R-:W-:Y:S08]  /*2360*/  BAR.SYNC.DEFER_BLOCKING 0x0 ;  /* 0x0000000000007b1d */ /* 0x000ff00000010000 */
[----:B---3--:R-:W1:Y:S08]  /*2370*/  LDC.64 R8, c[0x0][0x358] ;  /* 0x0000d600ff087b82 */ /* 0x008e700000000a00 */
[----:B------:R-:W2:Y:S01]  /*2380*/  LDC.64 R2, c[0x0][0x380] ;  /* 0x0000e000ff027b82 */ /* 0x000ea20000000a00 */
[----:B------:R-:W3:Y:S01]  /*2390*/  LDS.128 R4, [R16] ;  /* 0x0000000010047984 */ /* 0x000ee20000000c00 */
[----:B-1----:R-:W-:-:S02]  /*23a0*/  R2UR UR4, R8 ;  /* 0x00000000080472ca */ /* 0x002fc400000e0000 */
[----:B------:R-:W-:Y:S01]  /*23b0*/  R2UR UR5, R9 ;  /* 0x00000000090572ca */ /* 0x000fe200000e0000 */
[----:B--2---:R-:W-:-:S12]  /*23c0*/  IMAD.WIDE R2, R17, 0x10, R2 ;  /* 0x0000001011027825 */ /* 0x004fd800078e0202 */
[----:B---3--:R-:W-:Y:S01]  /*23d0*/  STG.E.128 desc[UR4][R2.64], R4 ;  /* 0x0000000402007986 */ /* 0x008fe2000c101d04 */
[----:B------:R-:W-:Y:S05]  /*23e0*/  EXIT ;  /* 0x000000000000794d */ /* 0x000fea0003800000 */
.L_x_23:
        /* <DEDUP_REMOVED lines=9> */
.L_x_27:


//--------------------- .text._Z11updateStateP7double2S0_x --------------------------
	.section	.text._Z11updateStateP7double2S0_x,"ax",@progbits
	.align	128
        .global         _Z11updateStateP7double2S0_x
        .type           _Z11updateStateP7double2S0_x,@function
        .size           _Z11updateStateP7double2S0_x,(.L_x_28 - _Z11updateStateP7double2S0_x)
        .other          _Z11updateStateP7double2S0_x,@"STO_CUDA_ENTRY STV_DEFAULT"
_Z11updateStateP7double2S0_x:
.text._Z11updateStateP7double2S0_x:
[----:B------:R-:W-:Y:S01]  /*0000*/  LDC R1, c[0x0][0x37c] ;  /* 0x0000df00ff017b82 */ /* 0x000fe20000000800 */
[----:B------:R-:W0:Y:S01]  /*0010*/  S2R R0, SR_CTAID.X ;  /* 0x0000000000007919 */ /* 0x000e220000002500 */
[----:B------:R-:W0:Y:S01]  /*0020*/  LDCU UR4, c[0x0][0x360] ;  /* 0x00006c00ff0477ac */ /* 0x000e220008000800 */
[----:B------:R-:W0:Y:S01]  /*0030*/  S2R R3, SR_TID.X ;  /* 0x0000000000037919 */ /* 0x000e220000002100 */
[----:B------:R-:W1:Y:S01]  /*0040*/  LDCU.64 UR6, c[0x0][0x390] ;  /* 0x00007200ff0677ac */ /* 0x000e620008000a00 */
[----:B0-----:R-:W-:-:S05]  /*0050*/  IMAD R0, R0, UR4, R3 ;  /* 0x0000000400007c24 */ /* 0x001fca000f8e0203 */
[----:B-1----:R-:W-:Y:S02]  /*0060*/  ISETP.GE.U32.AND P0, PT, R0, UR6, PT ;  /* 0x0000000600007c0c */ /* 0x002fe4000bf06070 */
[----:B------:R-:W-:-:S04]  /*0070*/  SHF.R.S32.HI R3, RZ, 0x1f, R0 ;  /* 0x0000001fff037819 */ /* 0x000fc80000011400 */
[----:B------:R-:W-:-:S13]  /*0080*/  ISETP.GE.AND.EX P0, PT, R3, UR7, PT, P0 ;  /* 0x0000000703007c0c */ /* 0x000fda000bf06300 */
[----:B------:R-:W-:Y:S05]  /*0090*/  @P0 EXIT ;  /* 0x000000000000094d */ /* 0x000fea0003800000 */
[----:B------:R-:W0:Y:S01]  /*00a0*/  LDCU.128 UR8, c[0x0][0x380] ;  /* 0x00007000ff0877ac */ /* 0x000e220008000c00 */
[C---:B------:R-:W-:Y:S01]  /*00b0*/  IMAD.SHL.U32 R2, R0.reuse, 0x10, RZ ;  /* 0x0000001000027824 */ /* 0x040fe200078e00ff */
[----:B------:R-:W-:Y:S01]  /*00c0*/  SHF.L.U64.HI R0, R0, 0x4, R3 ;  /* 0x0000000400007819 */ /* 0x000fe20000010203 */
[----:B------:R-:W1:Y:S03]  /*00d0*/  LDCU.64 UR4, c[0x0][0x358] ;  /* 0x00006b00ff0477ac */ /* 0x000e660008000a00 */
[----:B0-----:R-:W-:-:S04]  /*00e0*/  IADD3 R4, P0, PT, R2, UR10, RZ ;  /* 0x0000000a02047c10 */ /* 0x001fc8000ff1e0ff */
[----:B------:R-:W-:-:S06]  /*00f0*/  IADD3.X R5, PT, PT, R0, UR11, RZ, P0, !PT ;  /* 0x0000000b00057c10 */ /* 0x000fcc00087fe4ff */
[----:B-1----:R-:W2:Y:S01]  /*0100*/  LDG.E.128 R4, desc[UR4][R4.64] ;  /* 0x0000000404047981 */ /* 0x002ea2000c1e1d00 */
[----:B------:R-:W-:-:S04]  /*0110*/  IADD3 R2, P0, PT, R2, UR8, RZ ;  /* 0x0000000802027c10 */ /* 0x000fc8000ff1e0ff */
[----:B------:R-:W-:-:S05]  /*0120*/  IADD3.X R3, PT, PT, R0, UR9, RZ, P0, !PT ;  /* 0x0000000900037c10 */ /* 0x000fca00087fe4ff */
[----:B--2---:R-:W-:Y:S01]  /*0130*/  STG.E.128 desc[UR4][R2.64], R4 ;  /* 0x0000000402007986 */ /* 0x004fe2000c101d04 */
[----:B------:R-:W-:Y:S05]  /*0140*/  EXIT ;  /* 0x000000000000794d */ /* 0x000fea0003800000 */
.L_x_24:
        /* <DEDUP_REMOVED lines=11> */
.L_x_28:


//--------------------- .text._Z12zeroOutStateP7double2x --------------------------
	.section	.text._Z12zeroOutStateP7double2x,"ax",@progbits
	.align	128
        .global         _Z12zeroOutStateP7double2x
        .type           _Z12zeroOutStateP7double2x,@function
        .size           _Z12zeroOutStateP7double2x,(.L_x_29 - _Z12zeroOutStateP7double2x)
        .other          _Z12zeroOutStateP7double2x,@"STO_CUDA_ENTRY STV_DEFAULT"
_Z12zeroOutStateP7double2x:
.text._Z12zeroOutStateP7double2x:
        /* <DEDUP_REMOVED lines=10> */
[----:B------:R-:W0:Y:S01]  /*00a0*/  LDCU.64 UR6, c[0x0][0x380] ;  /* 0x00007000ff0677ac */ /* 0x000e220008000a00 */
[----:B------:R-:W1:Y:S01]  /*00b0*/  LDCU.64 UR4, c[0x0][0x358] ;  /* 0x00006b00ff0477ac */ /* 0x000e620008000a00 */
[----:B0-----:R-:W-:-:S04]  /*00c0*/  LEA R2, P0, R0, UR6, 0x4 ;  /* 0x0000000600027c11 */ /* 0x001fc8000f8020ff */
[----:B------:R-:W-:-:S05]  /*00d0*/  LEA.HI.X R3, R0, UR7, R3, 0x4, P0 ;  /* 0x0000000700037c11 */ /* 0x000fca00080f2403 */
[----:B-1----:R-:W-:Y:S01]  /*00e0*/  STG.E.128 desc[UR4][R2.64], RZ ;  /* 0x000000ff02007986 */ /* 0x002fe2000c101d04 */
[----:B------:R-:W-:Y:S05]  /*00f0*/  EXIT ;  /* 0x000000000000794d */ /* 0x000fea0003800000 */
.L_x_25:
        /* <DEDUP_REMOVED lines=16> */
.L_x_29:


//--------------------- .nv.global.init           --------------------------
	.section	.nv.global.init,"aw",@progbits
.nv.global.init:
	.type		$str,@object
	.size		$str,(.L_0 - $str)
$str:
        /*0000*/ 	.byte	0x69, 0x64, 0x78, 0x3a, 0x20, 0x25, 0x64, 0x2c, 0x20, 0x74, 0x65, 0x6d, 0x70, 0x3a, 0x20, 0x25
        /*0010*/ 	.byte	0x64, 0x2c, 0x20, 0x6f, 0x66, 0x66, 0x73, 0x65, 0x74, 0x3a, 0x20, 0x25, 0x64, 0x2c, 0x20, 0x6c
        /*0020*/ 	.byte	0x6f, 0x77, 0x65, 0x72, 0x20, 0x25, 0x6c, 0x6c, 0x64, 0x2c, 0x20, 0x75, 0x70, 0x70, 0x65, 0x72
        /*0030*/ 	.byte	0x20, 0x25, 0x6c, 0x6c, 0x64, 0x0a, 0x00
.L_0:


//--------------------- .nv.shared._Z14applyPhaseFlipP7double2x --------------------------
	.section	.nv.shared._Z14applyPhaseFlipP7double2x,"aw",@nobits
	.sectionflags	@""
	.align	16
	.zero		1024


//--------------------- .nv.shared.reserved.0     --------------------------
	.section	.nv.shared.reserved.0,"aw",@nobits
	.weak		__nv_reservedSMEM_offset_0_alias
	.size		__nv_reservedSMEM_offset_0_alias, 0, 64
	.other		__nv_reservedSMEM_offset_0_alias,@"STO_CUDA_RESERVED_SHARED STV_DEFAULT"
__nv_reservedSMEM_offset_0_alias:
	.zero		0
	.zero		64


//--------------------- .nv.shared._Z15contract_tensorP7double2PKS_iPiS3_ixx --------------------------
	.section	.nv.shared._Z15contract_tensorP7double2PKS_iPiS3_ixx,"aw",@nobits
	.sectionflags	@""
	.align	16
	.zero		1024


//--------------------- .nv.shared._Z11updateStateP7double2S0_x --------------------------
	.section	.nv.shared._Z11updateStateP7double2S0_x,"aw",@nobits
	.sectionflags	@""
	.align	16
	.zero		1024


//--------------------- .nv.shared._Z12zeroOutStateP7double2x --------------------------
	.section	.nv.shared._Z12zeroOutStateP7double2x,"aw",@nobits
	.sectionflags	@""
	.align	16
	.zero		1024


//--------------------- .nv.constant0._Z14applyPhaseFlipP7double2x --------------------------
	.section	.nv.constant0._Z14applyPhaseFlipP7double2x,"a",@progbits
	.sectionflags	@""
	.align	4
.nv.constant0._Z14applyPhaseFlipP7double2x:
	.zero		912


//--------------------- .nv.constant0._Z15contract_tensorP7double2PKS_iPiS3_ixx --------------------------
	.section	.nv.constant0._Z15contract_tensorP7double2PKS_iPiS3_ixx,"a",@progbits
	.sectionflags	@""
	.align	4
.nv.constant0._Z15contract_tensorP7double2PKS_iPiS3_ixx:
	.zero		960


//--------------------- .nv.constant0._Z11updateStateP7double2S0_x --------------------------
	.section	.nv.constant0._Z11updateStateP7double2S0_x,"a",@progbits
	.sectionflags	@""
	.align	4
.nv.constant0._Z11updateStateP7double2S0_x:
	.zero		920


//--------------------- .nv.constant0._Z12zeroOutStateP7double2x --------------------------
	.section	.nv.constant0._Z12zeroOutStateP7double2x,"a",@progbits
	.sectionflags	@""
	.align	4
.nv.constant0._Z12zeroOutStateP7double2x:
	.zero		912


//--------------------- SYMBOLS --------------------------

	.type		.nv.reservedSmem.offset0,@object
	.size		.nv.reservedSmem.offset0,0x4
	.type		.nv.reservedSmem.cap,@object
	.size		.nv.reservedSmem.cap,0x4
	.type		vprintf,@function
